	.target	sm_90a

	.elftype	@"ET_EXEC"


//--------------------- .note.nv.tkinfo           --------------------------
	.section	.note.nv.tkinfo,"",@"SHT_NOTE"
	.sectionflags	@"SHF_NOTE_NV_TKINFO"
	.tkinfo
        /*0018*/ 	.word	0x00000002
        /*0030*/ 	.string	""
        /*0030*/ 	.string	"ptxas"
        /*0030*/ 	.string	"Cuda compilation tools, release 13.0, V13.0.88"
        /*0030*/ 	.string	"Build cuda_13.0.r13.0/compiler.36424714_0"
        /*0030*/ 	.string	"-v  -suppress-debug-info  -lineinfo  -arch sm_90a "



//--------------------- .note.nv.cuinfo           --------------------------
	.section	.note.nv.cuinfo,"",@"SHT_NOTE"
	.sectionflags	@"SHF_NOTE_NV_CUINFO"
        /*0018*/ 	.short	0x0002
        /*001a*/ 	.short	0x005a
        /*001c*/ 	.short	0x0082
	.zero		2


//--------------------- .nv.info                  --------------------------
	.section	.nv.info,"",@"SHT_CUDA_INFO"
	.align	4


	//----- nvinfo : EIATTR_REGCOUNT
	.align		4
        /*0000*/ 	.byte	0x04, 0x2f
        /*0002*/ 	.short	(.L_1 - .L_0)
	.align		4
.L_0:
        /*0004*/ 	.word	index@(matmul_kernel)
        /*0008*/ 	.word	0x00000054


	//----- nvinfo : EIATTR_FRAME_SIZE
	.align		4
.L_1:
        /*000c*/ 	.byte	0x04, 0x11
        /*000e*/ 	.short	(.L_3 - .L_2)
	.align		4
.L_2:
        /*0010*/ 	.word	index@(matmul_kernel)
        /*0014*/ 	.word	0x00000000


	//----- nvinfo : EIATTR_MIN_STACK_SIZE
	.align		4
.L_3:
        /*0018*/ 	.byte	0x04, 0x12
        /*001a*/ 	.short	(.L_5 - .L_4)
	.align		4
.L_4:
        /*001c*/ 	.word	index@(matmul_kernel)
        /*0020*/ 	.word	0x00000000
.L_5:


//--------------------- .nv.compat                --------------------------
	.section	.nv.compat,"",@"SHT_CUDA_COMPAT_INFO"
	.align	4
        /*0000*/ 	.byte	0x02, 0x09, 0x01, 0x00, 0x02, 0x02, 0x04, 0x00, 0x02, 0x05, 0x05, 0x00, 0x03, 0x07, 0x01, 0x01
        /*0010*/ 	.byte	0x02, 0x03, 0x00, 0x00, 0x02, 0x06, 0x01, 0x00, 0x04, 0x0b, 0x08, 0x00, 0x00, 0x00, 0x00, 0x00
        /*0020*/ 	.byte	0x00, 0x00, 0x00, 0x00


//--------------------- .nv.info.matmul_kernel    --------------------------
	.section	.nv.info.matmul_kernel,"",@"SHT_CUDA_INFO"
	.sectionflags	@""
	.align	4


	//----- nvinfo : EIATTR_CUDA_API_VERSION
	.align		4
        /*0000*/ 	.byte	0x04, 0x37
        /*0002*/ 	.short	(.L_7 - .L_6)
.L_6:
        /*0004*/ 	.word	0x00000082


	//----- nvinfo : EIATTR_KPARAM_INFO
	.align		4
.L_7:
        /*0008*/ 	.byte	0x04, 0x17
        /*000a*/ 	.short	(.L_9 - .L_8)
.L_8:
        /*000c*/ 	.word	0x00000000
        /*0010*/ 	.short	0x000d
        /*0012*/ 	.short	0x0048
        /*0014*/ 	.byte	0x00, 0xf4, 0x21, 0x00


	//----- nvinfo : EIATTR_KPARAM_INFO
	.align		4
.L_9:
        /*0018*/ 	.byte	0x04, 0x17
        /*001a*/ 	.short	(.L_11 - .L_10)
.L_10:
        /*001c*/ 	.word	0x00000000
        /*0020*/ 	.short	0x000c
        /*0022*/ 	.short	0x0040
        /*0024*/ 	.byte	0x00, 0xf4, 0x21, 0x00


	//----- nvinfo : EIATTR_KPARAM_INFO
	.align		4
.L_11:
        /*0028*/ 	.byte	0x04, 0x17
        /*002a*/ 	.short	(.L_13 - .L_12)
.L_12:
        /*002c*/ 	.word	0x00000000
        /*0030*/ 	.short	0x000b
        /*0032*/ 	.short	0x0038
        /*0034*/ 	.byte	0x00, 0xf0, 0x11, 0x00


	//----- nvinfo : EIATTR_KPARAM_INFO
	.align		4
.L_13:
        /*0038*/ 	.byte	0x04, 0x17
        /*003a*/ 	.short	(.L_15 - .L_14)
.L_14:
        /*003c*/ 	.word	0x00000000
        /*0040*/ 	.short	0x000a
        /*0042*/ 	.short	0x0034
        /*0044*/ 	.byte	0x00, 0xf0, 0x11, 0x00


	//----- nvinfo : EIATTR_KPARAM_INFO
	.align		4
.L_15:
        /*0048*/ 	.byte	0x04, 0x17
        /*004a*/ 	.short	(.L_17 - .L_16)
.L_16:
        /*004c*/ 	.word	0x00000000
        /*0050*/ 	.short	0x0009
        /*0052*/ 	.short	0x0030
        /*0054*/ 	.byte	0x00, 0xf0, 0x11, 0x00


	//----- nvinfo : EIATTR_KPARAM_INFO
	.align		4
.L_17:
        /*0058*/ 	.byte	0x04, 0x17
        /*005a*/ 	.short	(.L_19 - .L_18)
.L_18:
        /*005c*/ 	.word	0x00000000
        /*0060*/ 	.short	0x0008
        /*0062*/ 	.short	0x002c
        /*0064*/ 	.byte	0x00, 0xf0, 0x11, 0x00


	//----- nvinfo : EIATTR_KPARAM_INFO
	.align		4
.L_19:
        /*0068*/ 	.byte	0x04, 0x17
        /*006a*/ 	.short	(.L_21 - .L_20)
.L_20:
        /*006c*/ 	.word	0x00000000
        /*0070*/ 	.short	0x0007
        /*0072*/ 	.short	0x0028
        /*0074*/ 	.byte	0x00, 0xf0, 0x11, 0x00


	//----- nvinfo : EIATTR_KPARAM_INFO
	.align		4
.L_21:
        /*0078*/ 	.byte	0x04, 0x17
        /*007a*/ 	.short	(.L_23 - .L_22)
.L_22:
        /*007c*/ 	.word	0x00000000
        /*0080*/ 	.short	0x0006
        /*0082*/ 	.short	0x0024
        /*0084*/ 	.byte	0x00, 0xf0, 0x11, 0x00


	//----- nvinfo : EIATTR_KPARAM_INFO
	.align		4
.L_23:
        /*0088*/ 	.byte	0x04, 0x17
        /*008a*/ 	.short	(.L_25 - .L_24)
.L_24:
        /*008c*/ 	.word	0x00000000
        /*0090*/ 	.short	0x0005
        /*0092*/ 	.short	0x0020
        /*0094*/ 	.byte	0x00, 0xf0, 0x11, 0x00


	//----- nvinfo : EIATTR_KPARAM_INFO
	.align		4
.L_25:
        /*0098*/ 	.byte	0x04, 0x17
        /*009a*/ 	.short	(.L_27 - .L_26)
.L_26:
        /*009c*/ 	.word	0x00000000
        /*00a0*/ 	.short	0x0004
        /*00a2*/ 	.short	0x001c
        /*00a4*/ 	.byte	0x00, 0xf0, 0x11, 0x00


	//----- nvinfo : EIATTR_KPARAM_INFO
	.align		4
.L_27:
        /*00a8*/ 	.byte	0x04, 0x17
        /*00aa*/ 	.short	(.L_29 - .L_28)
.L_28:
        /*00ac*/ 	.word	0x00000000
        /*00b0*/ 	.short	0x0003
        /*00b2*/ 	.short	0x0018
        /*00b4*/ 	.byte	0x00, 0xf0, 0x11, 0x00


	//----- nvinfo : EIATTR_KPARAM_INFO
	.align		4
.L_29:
        /*00b8*/ 	.byte	0x04, 0x17
        /*00ba*/ 	.short	(.L_31 - .L_30)
.L_30:
        /*00bc*/ 	.word	0x00000000
        /*00c0*/ 	.short	0x0002
        /*00c2*/ 	.short	0x0010
        /*00c4*/ 	.byte	0x00, 0xf4, 0x21, 0x00


	//----- nvinfo : EIATTR_KPARAM_INFO
	.align		4
.L_31:
        /*00c8*/ 	.byte	0x04, 0x17
        /*00ca*/ 	.short	(.L_33 - .L_32)
.L_32:
        /*00cc*/ 	.word	0x00000000
        /*00d0*/ 	.short	0x0001
        /*00d2*/ 	.short	0x0008
        /*00d4*/ 	.byte	0x00, 0xf4, 0x21, 0x00


	//----- nvinfo : EIATTR_KPARAM_INFO
	.align		4
.L_33:
        /*00d8*/ 	.byte	0x04, 0x17
        /*00da*/ 	.short	(.L_35 - .L_34)
.L_34:
        /*00dc*/ 	.word	0x00000000
        /*00e0*/ 	.short	0x0000
        /*00e2*/ 	.short	0x0000
        /*00e4*/ 	.byte	0x00, 0xf4, 0x21, 0x00


	//----- nvinfo : EIATTR_SPARSE_MMA_MASK
	.align		4
.L_35:
        /*00e8*/ 	.byte	0x03, 0x50
        /*00ea*/ 	.short	0x0000


	//----- nvinfo : EIATTR_MAXREG_COUNT
	.align		4
        /*00ec*/ 	.byte	0x03, 0x1b
        /*00ee*/ 	.short	0x0080


	//----- nvinfo : EIATTR_NUM_BARRIERS
	.align		4
        /*00f0*/ 	.byte	0x02, 0x4c
        /*00f2*/ 	.byte	0x01
	.zero		1


	//----- nvinfo : EIATTR_MERCURY_ISA_VERSION
	.align		4
        /*00f4*/ 	.byte	0x03, 0x5f
        /*00f6*/ 	.short	0x0101


	//----- nvinfo : EIATTR_EXIT_INSTR_OFFSETS
	.align		4
        /*00f8*/ 	.byte	0x04, 0x1c
        /*00fa*/ 	.short	(.L_37 - .L_36)


	//   ....[0]....
.L_36:
        /*00fc*/ 	.word	0x00002e10


	//   ....[1]....
        /*0100*/ 	.word	0x00002e30


	//----- nvinfo : EIATTR_REQNTID
	.align		4
.L_37:
        /*0104*/ 	.byte	0x04, 0x10
        /*0106*/ 	.short	(.L_39 - .L_38)
.L_38:
        /*0108*/ 	.word	0x00000200
        /*010c*/ 	.word	0x00000001
        /*0110*/ 	.word	0x00000001


	//----- nvinfo : EIATTR_CBANK_PARAM_SIZE
	.align		4
.L_39:
        /*0114*/ 	.byte	0x03, 0x19
        /*0116*/ 	.short	0x0050


	//----- nvinfo : EIATTR_PARAM_CBANK
	.align		4
        /*0118*/ 	.byte	0x04, 0x0a
        /*011a*/ 	.short	(.L_41 - .L_40)
	.align		4
.L_40:
        /*011c*/ 	.word	index@(.nv.constant0.matmul_kernel)
        /*0120*/ 	.short	0x0210
        /*0122*/ 	.short	0x0050


	//----- nvinfo : EIATTR_SW_WAR
	.align		4
.L_41:
        /*0124*/ 	.byte	0x04, 0x36
        /*0126*/ 	.short	(.L_43 - .L_42)
.L_42:
        /*0128*/ 	.word	0x00000008
.L_43:


//--------------------- .nv.callgraph             --------------------------
	.section	.nv.callgraph,"",@"SHT_CUDA_CALLGRAPH"
	.align	4
	.sectionentsize	8
	.align		4
        /*0000*/ 	.word	0x00000000
	.align		4
        /*0004*/ 	.word	0xffffffff
	.align		4
        /*0008*/ 	.word	0x00000000
	.align		4
        /*000c*/ 	.word	0xfffffffe
	.align		4
        /*0010*/ 	.word	0x00000000
	.align		4
        /*0014*/ 	.word	0xfffffffd
	.align		4
        /*0018*/ 	.word	0x00000000
	.align		4
        /*001c*/ 	.word	0xfffffffc


//--------------------- .text.matmul_kernel       --------------------------
	.section	.text.matmul_kernel,"ax",@progbits
	.align	128
        .global         matmul_kernel
        .type           matmul_kernel,@function
        .size           matmul_kernel,(.L_x_3 - matmul_kernel)
        .other          matmul_kernel,@"STO_CUDA_ENTRY STV_DEFAULT"
matmul_kernel:
.text.matmul_kernel:
[----:B------:R-:W-:Y:S08]  /*0000*/  LDC R1, c[0x0][0x28] ;  /* 0x00000a00ff017b82 */ /* 0x000ff00000000800 */
[----:B------:R-:W1:Y:S01]  /*0010*/  LDC.64 R2, c[0x0][0x228] ;  /* 0x00008a00ff027b82 */ /* 0x000e620000000a00 */
[----:B------:R-:W2:Y:S01]  /*0020*/  S2R R7, SR_CTAID.X ;  /* 0x0000000000077919 */ /* 0x000ea20000002500 */
[----:B------:R-:W-:Y:S01]  /*0030*/  ULDC.64 UR10, c[0x0][0x218] ;  /* 0x00008600000a7ab9 */ /* 0x000fe20000000a00 */
[----:B------:R-:W-:Y:S01]  /*0040*/  ULDC.64 UR8, c[0x0][0x210] ;  /* 0x0000840000087ab9 */ /* 0x000fe20000000a00 */
[----:B------:R-:W-:Y:S01]  /*0050*/  ULDC UR4, c[0x0][0x240] ;  /* 0x0000900000047ab9 */ /* 0x000fe20000000800 */
[----:B------:R-:W3:Y:S01]  /*0060*/  S2R R36, SR_TID.X ;  /* 0x0000000000247919 */ /* 0x000ee20000002100 */
[----:B------:R-:W-:-:S02]  /*0070*/  ULDC.64 UR14, c[0x0][0x208] ;  /* 0x00008200000e7ab9 */ /* 0x000fc40000000a00 */
[----:B------:R-:W4:Y:S08]  /*0080*/  LDC.64 R34, c[0x0][0x238] ;  /* 0x00008e00ff227b82 */ /* 0x000f300000000a00 */
[----:B------:R-:W5:Y:S01]  /*0090*/  S2UR UR7, SR_CgaCtaId ;  /* 0x00000000000779c3 */ /* 0x000f620000008800 */
[----:B-1----:R-:W-:Y:S01]  /*00a0*/  VIADD R0, R3, 0x7f ;  /* 0x0000007f03007836 */ /* 0x002fe20000000000 */
[----:B------:R-:W-:-:S02]  /*00b0*/  IABS R22, R3 ;  /* 0x0000000300167213 */ /* 0x000fc40000000000 */
[----:B------:R-:W-:Y:S02]  /*00c0*/  IABS R21, R2 ;  /* 0x0000000200157213 */ /* 0x000fe40000000000 */
[----:B------:R-:W-:Y:S01]  /*00d0*/  SHF.R.S32.HI R5, RZ, 0x1f, R0 ;  /* 0x0000001fff057819 */ /* 0x000fe20000011400 */
[----:B----4-:R-:W-:-:S03]  /*00e0*/  IMAD.SHL.U32 R40, R34, 0x20, RZ ;  /* 0x0000002022287824 */ /* 0x010fc600078e00ff */
[----:B------:R-:W-:Y:S02]  /*00f0*/  LEA.HI R5, R5, R0, RZ, 0x7 ;  /* 0x0000000005057211 */ /* 0x000fe400078f38ff */
[----:B--2---:R-:W-:Y:S02]  /*0100*/  IABS R10, R7 ;  /* 0x00000007000a7213 */ /* 0x004fe40000000000 */
[----:B------:R-:W-:Y:S01]  /*0110*/  SHF.R.S32.HI R5, RZ, 0x7, R5 ;  /* 0x00000007ff057819 */ /* 0x000fe20000011405 */
[C---:B---3--:R-:W-:Y:S02]  /*0120*/  IMAD.SHL.U32 R42, R36.reuse, 0x4, RZ ;  /* 0x00000004242a7824 */ /* 0x048fe400078e00ff */
[----:B------:R-:W-:Y:S02]  /*0130*/  IMAD.SHL.U32 R37, R36, 0x10, RZ ;  /* 0x0000001024257824 */ /* 0x000fe400078e00ff */
[----:B------:R-:W-:Y:S01]  /*0140*/  IMAD.SHL.U32 R6, R5, 0x8, RZ ;  /* 0x0000000805067824 */ /* 0x000fe200078e00ff */
[----:B------:R-:W-:-:S04]  /*0150*/  LOP3.LUT R14, R42, 0x7fc, RZ, 0xc0, !PT ;  /* 0x000007fc2a0e7812 */ /* 0x000fc800078ec0ff */
[-C--:B------:R-:W-:Y:S02]  /*0160*/  IABS R9, R6.reuse ;  /* 0x0000000600097213 */ /* 0x080fe40000000000 */
[----:B------:R-:W-:Y:S02]  /*0170*/  IABS R12, R6 ;  /* 0x00000006000c7213 */ /* 0x000fe40000000000 */
[----:B------:R-:W1:Y:S08]  /*0180*/  I2F.RP R0, R9 ;  /* 0x0000000900007306 */ /* 0x000e700000209400 */
[----:B-1----:R-:W1:Y:S02]  /*0190*/  MUFU.RCP R0, R0 ;  /* 0x0000000000007308 */ /* 0x002e640000001000 */
[----:B-1----:R-:W-:-:S02]  /*01a0*/  VIADD R4, R0, 0xffffffe ;  /* 0x0ffffffe00047836 */ /* 0x002fc40000000000 */
[----:B------:R-:W-:-:S04]  /*01b0*/  IMAD.MOV R0, RZ, RZ, -R12 ;  /* 0x000000ffff007224 */ /* 0x000fc800078e0a0c */
[----:B------:R1:W2:Y:S02]  /*01c0*/  F2I.FTZ.U32.TRUNC.NTZ R5, R4 ;  /* 0x0000000400057305 */ /* 0x0002a4000021f000 */
[----:B-1----:R-:W-:Y:S02]  /*01d0*/  IMAD.MOV.U32 R4, RZ, RZ, RZ ;  /* 0x000000ffff047224 */ /* 0x002fe400078e00ff */
[----:B--2---:R-:W-:-:S04]  /*01e0*/  IMAD.MOV R8, RZ, RZ, -R5 ;  /* 0x000000ffff087224 */ /* 0x004fc800078e0a05 */
[----:B------:R-:W-:Y:S02]  /*01f0*/  IMAD R11, R8, R9, RZ ;  /* 0x00000009080b7224 */ /* 0x000fe400078e02ff */
[----:B------:R-:W-:Y:S02]  /*0200*/  IMAD.MOV.U32 R8, RZ, RZ, R10 ;  /* 0x000000ffff087224 */ /* 0x000fe400078e000a */
[----:B------:R-:W-:-:S06]  /*0210*/  IMAD.HI.U32 R5, R5, R11, R4 ;  /* 0x0000000b05057227 */ /* 0x000fcc00078e0004 */
[----:B------:R-:W-:-:S04]  /*0220*/  IMAD.HI.U32 R5, R5, R8, RZ ;  /* 0x0000000805057227 */ /* 0x000fc800078e00ff */
[----:B------:R-:W-:-:S05]  /*0230*/  IMAD R0, R5, R0, R8 ;  /* 0x0000000005007224 */ /* 0x000fca00078e0208 */
[----:B------:R-:W-:-:S13]  /*0240*/  ISETP.GT.U32.AND P1, PT, R9, R0, PT ;  /* 0x000000000900720c */ /* 0x000fda0003f24070 */
[----:B------:R-:W-:Y:S02]  /*0250*/  @!P1 IMAD.IADD R0, R0, 0x1, -R9 ;  /* 0x0000000100009824 */ /* 0x000fe400078e0a09 */
[----:B------:R-:W-:Y:S01]  /*0260*/  @!P1 VIADD R5, R5, 0x1 ;  /* 0x0000000105059836 */ /* 0x000fe20000000000 */
[----:B------:R-:W-:Y:S02]  /*0270*/  ISETP.NE.AND P1, PT, R6, RZ, PT ;  /* 0x000000ff0600720c */ /* 0x000fe40003f25270 */
[----:B------:R-:W-:Y:S02]  /*0280*/  ISETP.GE.U32.AND P0, PT, R0, R9, PT ;  /* 0x000000090000720c */ /* 0x000fe40003f06070 */
[----:B------:R-:W-:Y:S01]  /*0290*/  LOP3.LUT R0, R7, R6, RZ, 0x3c, !PT ;  /* 0x0000000607007212 */ /* 0x000fe200078e3cff */
[----:B------:R-:W1:Y:S03]  /*02a0*/  I2F.RP R9, R22 ;  /* 0x0000001600097306 */ /* 0x000e660000209400 */
[----:B------:R-:W-:Y:S01]  /*02b0*/  ISETP.GE.AND P2, PT, R0, RZ, PT ;  /* 0x000000ff0000720c */ /* 0x000fe20003f46270 */
[----:B------:R-:W-:-:S06]  /*02c0*/  VIADD R0, R2, 0x3f ;  /* 0x0000003f02007836 */ /* 0x000fcc0000000000 */
[----:B------:R-:W-:-:S04]  /*02d0*/  @P0 VIADD R5, R5, 0x1 ;  /* 0x0000000105050836 */ /* 0x000fc80000000000 */
[----:B------:R-:W-:Y:S01]  /*02e0*/  IMAD.MOV.U32 R4, RZ, RZ, R5 ;  /* 0x000000ffff047224 */ /* 0x000fe200078e0005 */
[----:B------:R-:W-:Y:S01]  /*02f0*/  SHF.R.S32.HI R5, RZ, 0x1f, R0 ;  /* 0x0000001fff057819 */ /* 0x000fe20000011400 */
[----:B-1----:R-:W-:Y:S02]  /*0300*/  MUFU.RCP R9, R9 ;  /* 0x0000000900097308 */ /* 0x002fe40000001000 */
[----:B------:R-:W-:Y:S01]  /*0310*/  @!P2 IMAD.MOV R4, RZ, RZ, -R4 ;  /* 0x000000ffff04a224 */ /* 0x000fe200078e0a04 */
[----:B------:R-:W-:Y:S02]  /*0320*/  @!P1 LOP3.LUT R4, RZ, R6, RZ, 0x33, !PT ;  /* 0x00000006ff049212 */ /* 0x000fe400078e33ff */
[----:B------:R-:W-:-:S03]  /*0330*/  LEA.HI R5, R5, R0, RZ, 0x6 ;  /* 0x0000000005057211 */ /* 0x000fc600078f30ff */
[----:B------:R-:W-:Y:S02]  /*0340*/  IMAD.SHL.U32 R16, R4, 0x8, RZ ;  /* 0x0000000804107824 */ /* 0x000fe400078e00ff */
[----:B------:R-:W-:-:S03]  /*0350*/  IMAD.MOV R4, RZ, RZ, -R4 ;  /* 0x000000ffff047224 */ /* 0x000fc600078e0a04 */
[----:B------:R-:W-:Y:S01]  /*0360*/  LEA.HI.SX32 R5, R5, -R16, 0x1a ;  /* 0x8000001005057211 */ /* 0x000fe200078fd2ff */
[----:B------:R-:W-:Y:S02]  /*0370*/  IMAD R12, R6, R4, R7 ;  /* 0x00000004060c7224 */ /* 0x000fe400078e0207 */
[----:B------:R-:W-:Y:S01]  /*0380*/  IMAD.MOV.U32 R4, RZ, RZ, RZ ;  /* 0x000000ffff047224 */ /* 0x000fe200078e00ff */
[----:B------:R-:W-:-:S04]  /*0390*/  VIMNMX R23, R5, 0x8, PT ;  /* 0x0000000805177848 */ /* 0x000fc80003fe0100 */
[-C--:B------:R-:W-:Y:S02]  /*03a0*/  IABS R11, R23.reuse ;  /* 0x00000017000b7213 */ /* 0x080fe40000000000 */
[----:B------:R-:W-:Y:S02]  /*03b0*/  IABS R6, R23 ;  /* 0x0000001700067213 */ /* 0x000fe40000000000 */
[----:B------:R-:W1:Y:S08]  /*03c0*/  I2F.RP R0, R11 ;  /* 0x0000000b00007306 */ /* 0x000e700000209400 */
[----:B-1----:R-:W1:Y:S02]  /*03d0*/  MUFU.RCP R0, R0 ;  /* 0x0000000000007308 */ /* 0x002e640000001000 */
[----:B-1----:R-:W-:Y:S01]  /*03e0*/  VIADD R5, R0, 0xffffffe ;  /* 0x0ffffffe00057836 */ /* 0x002fe20000000000 */
[----:B------:R-:W-:-:S05]  /*03f0*/  IABS R0, R12 ;  /* 0x0000000c00007213 */ /* 0x000fca0000000000 */
[----:B------:R-:W1:Y:S02]  /*0400*/  F2I.FTZ.U32.TRUNC.NTZ R5, R5 ;  /* 0x0000000500057305 */ /* 0x000e64000021f000 */
[----:B-1----:R-:W-:-:S04]  /*0410*/  IMAD.MOV R8, RZ, RZ, -R5 ;  /* 0x000000ffff087224 */ /* 0x002fc800078e0a05 */
[----:B------:R-:W-:Y:S02]  /*0420*/  IMAD R7, R8, R11, RZ ;  /* 0x0000000b08077224 */ /* 0x000fe400078e02ff */
[----:B------:R-:W1:Y:S02]  /*0430*/  I2F.RP R8, R21 ;  /* 0x0000001500087306 */ /* 0x000e640000209400 */
[----:B------:R-:W-:-:S04]  /*0440*/  IMAD.HI.U32 R4, R5, R7, R4 ;  /* 0x0000000705047227 */ /* 0x000fc800078e0004 */
[----:B------:R-:W-:Y:S02]  /*0450*/  IMAD.MOV.U32 R5, RZ, RZ, R0 ;  /* 0x000000ffff057224 */ /* 0x000fe400078e0000 */
[----:B------:R-:W-:Y:S02]  /*0460*/  IMAD.MOV R0, RZ, RZ, -R6 ;  /* 0x000000ffff007224 */ /* 0x000fe400078e0a06 */
[----:B------:R-:W-:-:S04]  /*0470*/  IMAD.HI.U32 R4, R4, R5, RZ ;  /* 0x0000000504047227 */ /* 0x000fc800078e00ff */
[----:B------:R-:W-:Y:S01]  /*0480*/  IMAD R0, R4, R0, R5 ;  /* 0x0000000004007224 */ /* 0x000fe200078e0205 */
[----:B-1----:R-:W1:Y:S01]  /*0490*/  MUFU.RCP R8, R8 ;  /* 0x0000000800087308 */ /* 0x002e620000001000 */
[----:B------:R-:W-:Y:S01]  /*04a0*/  VIADD R6, R9, 0xffffffe ;  /* 0x0ffffffe09067836 */ /* 0x000fe20000000000 */
[--C-:B------:R-:W-:Y:S02]  /*04b0*/  SHF.R.U32.HI R9, RZ, 0x1, R36.reuse ;  /* 0x00000001ff097819 */ /* 0x100fe40000011624 */
[----:B------:R-:W-:Y:S02]  /*04c0*/  ISETP.GT.U32.AND P1, PT, R11, R0, PT ;  /* 0x000000000b00720c */ /* 0x000fe40003f24070 */
[----:B------:R-:W-:Y:S02]  /*04d0*/  LOP3.LUT R14, R14, 0x70, R9, 0x78, !PT ;  /* 0x000000700e0e7812 */ /* 0x000fe400078e7809 */
[----:B------:R-:W2:Y:S01]  /*04e0*/  F2I.FTZ.U32.TRUNC.NTZ R7, R6 ;  /* 0x0000000600077305 */ /* 0x000ea2000021f000 */
[----:B------:R-:W-:-:S04]  /*04f0*/  SHF.R.U32.HI R9, RZ, 0x5, R36 ;  /* 0x00000005ff097819 */ /* 0x000fc80000011624 */
[----:B------:R-:W-:-:S04]  /*0500*/  SGXT.U32 R9, R9, 0x4 ;  /* 0x000000040909781a */ /* 0x000fc80000000000 */
[----:B------:R-:W-:Y:S02]  /*0510*/  @!P1 IMAD.IADD R0, R0, 0x1, -R11 ;  /* 0x0000000100009824 */ /* 0x000fe400078e0a0b */
[----:B------:R-:W-:Y:S01]  /*0520*/  @!P1 VIADD R4, R4, 0x1 ;  /* 0x0000000104049836 */ /* 0x000fe20000000000 */
[----:B------:R-:W-:Y:S01]  /*0530*/  ISETP.NE.AND P1, PT, R23, RZ, PT ;  /* 0x000000ff1700720c */ /* 0x000fe20003f25270 */
[----:B-1----:R-:W-:Y:S01]  /*0540*/  VIADD R5, R8, 0xffffffe ;  /* 0x0ffffffe08057836 */ /* 0x002fe20000000000 */
[----:B------:R-:W-:Y:S01]  /*0550*/  ISETP.GE.U32.AND P0, PT, R0, R11, PT ;  /* 0x0000000b0000720c */ /* 0x000fe20003f06070 */
[----:B--2---:R-:W-:Y:S01]  /*0560*/  IMAD.MOV R11, RZ, RZ, -R7 ;  /* 0x000000ffff0b7224 */ /* 0x004fe200078e0a07 */
[----:B------:R-:W-:Y:S01]  /*0570*/  LOP3.LUT R0, R12, R23, RZ, 0x3c, !PT ;  /* 0x000000170c007212 */ /* 0x000fe200078e3cff */
[----:B------:R-:W-:Y:S02]  /*0580*/  IMAD.MOV.U32 R6, RZ, RZ, RZ ;  /* 0x000000ffff067224 */ /* 0x000fe400078e00ff */
[----:B------:R-:W1:Y:S01]  /*0590*/  F2I.FTZ.U32.TRUNC.NTZ R5, R5 ;  /* 0x0000000500057305 */ /* 0x000e62000021f000 */
[----:B------:R-:W-:Y:S01]  /*05a0*/  ISETP.GE.AND P2, PT, R0, RZ, PT ;  /* 0x000000ff0000720c */ /* 0x000fe20003f46270 */
[----:B------:R-:W-:Y:S01]  /*05b0*/  IMAD R11, R11, R22, RZ ;  /* 0x000000160b0b7224 */ /* 0x000fe200078e02ff */
[----:B------:R-:W-:-:S03]  /*05c0*/  SHF.R.U32.HI R0, RZ, 0x5, R36 ;  /* 0x00000005ff007819 */ /* 0x000fc60000011624 */
[----:B------:R-:W-:Y:S01]  /*05d0*/  IMAD.HI.U32 R8, R7, R11, R6 ;  /* 0x0000000b07087227 */ /* 0x000fe200078e0006 */
[----:B------:R-:W-:-:S03]  /*05e0*/  R2UR UR16, R0 ;  /* 0x00000000001072ca */ /* 0x000fc600000e0000 */
[----:B------:R-:W-:-:S04]  /*05f0*/  @P0 VIADD R4, R4, 0x1 ;  /* 0x0000000104040836 */ /* 0x000fc80000000000 */
[----:B------:R-:W-:Y:S02]  /*0600*/  IMAD.MOV.U32 R10, RZ, RZ, R4 ;  /* 0x000000ffff0a7224 */ /* 0x000fe400078e0004 */
[----:B-1----:R-:W-:Y:S02]  /*0610*/  IMAD.MOV R4, RZ, RZ, -R5 ;  /* 0x000000ffff047224 */ /* 0x002fe400078e0a05 */
[----:B------:R-:W-:Y:S01]  /*0620*/  @!P2 IMAD.MOV R10, RZ, RZ, -R10 ;  /* 0x000000ffff0aa224 */ /* 0x000fe200078e0a0a */
[----:B------:R-:W-:Y:S01]  /*0630*/  @!P1 LOP3.LUT R10, RZ, R23, RZ, 0x33, !PT ;  /* 0x00000017ff0a9212 */ /* 0x000fe200078e33ff */
[----:B------:R-:W-:Y:S02]  /*0640*/  IMAD R11, R4, R21, RZ ;  /* 0x00000015040b7224 */ /* 0x000fe400078e02ff */
[----:B------:R-:W-:Y:S02]  /*0650*/  IMAD.MOV.U32 R4, RZ, RZ, RZ ;  /* 0x000000ffff047224 */ /* 0x000fe400078e00ff */
[----:B------:R-:W-:-:S02]  /*0660*/  IMAD.SHL.U32 R0, R10, 0x80, RZ ;  /* 0x000000800a007824 */ /* 0x000fc400078e00ff */
[----:B------:R-:W-:-:S03]  /*0670*/  IMAD.HI.U32 R6, R5, R11, R4 ;  /* 0x0000000b05067227 */ /* 0x000fc600078e0004 */
[C---:B------:R-:W-:Y:S01]  /*0680*/  LOP3.LUT R9, R0.reuse, R9, RZ, 0xfc, !PT ;  /* 0x0000000900097212 */ /* 0x040fe200078efcff */
[----:B------:R-:W-:Y:S02]  /*0690*/  VIADD R7, R0, UR16 ;  /* 0x0000001000077c36 */ /* 0x000fe40008000000 */
[----:B------:R-:W-:Y:S01]  /*06a0*/  IMAD.MOV R4, RZ, RZ, -R10 ;  /* 0x000000ffff047224 */ /* 0x000fe200078e0a0a */
[----:B------:R-:W-:Y:S01]  /*06b0*/  LOP3.LUT R27, R9, 0x20, RZ, 0xfc, !PT ;  /* 0x00000020091b7812 */ /* 0x000fe200078efcff */
[C---:B------:R-:W-:Y:S01]  /*06c0*/  VIADD R26, R7.reuse, 0x10 ;  /* 0x00000010071a7836 */ /* 0x040fe20000000000 */
[----:B------:R-:W-:Y:S01]  /*06d0*/  IABS R13, R9 ;  /* 0x00000009000d7213 */ /* 0x000fe20000000000 */
[----:B------:R-:W-:Y:S01]  /*06e0*/  VIADD R28, R7, 0x30 ;  /* 0x00000030071c7836 */ /* 0x000fe20000000000 */
[----:B------:R-:W-:Y:S01]  /*06f0*/  IABS R17, R27 ;  /* 0x0000001b00117213 */ /* 0x000fe20000000000 */
[----:B------:R-:W-:Y:S01]  /*0700*/  IMAD R4, R23, R4, R12 ;  /* 0x0000000417047224 */ /* 0x000fe200078e020c */
[----:B------:R-:W-:Y:S01]  /*0710*/  IABS R15, R26 ;  /* 0x0000001a000f7213 */ /* 0x000fe20000000000 */
[----:B------:R-:W-:Y:S01]  /*0720*/  IMAD.HI.U32 R5, R8, R13, RZ ;  /* 0x0000000d08057227 */ /* 0x000fe200078e00ff */
[----:B------:R-:W-:-:S02]  /*0730*/  IABS R19, R28 ;  /* 0x0000001c00137213 */ /* 0x000fc40000000000 */
[C---:B------:R-:W-:Y:S01]  /*0740*/  LOP3.LUT R29, R9.reuse, 0x40, RZ, 0xfc, !PT ;  /* 0x00000040091d7812 */ /* 0x040fe200078efcff */
[----:B------:R-:W-:Y:S01]  /*0750*/  IMAD.HI.U32 R10, R8, R15, RZ ;  /* 0x0000000f080a7227 */ /* 0x000fe200078e00ff */
[----:B------:R-:W-:-:S03]  /*0760*/  LOP3.LUT R31, R9, 0x60, RZ, 0xfc, !PT ;  /* 0x00000060091f7812 */ /* 0x000fc600078efcff */
[----:B------:R-:W-:Y:S01]  /*0770*/  IMAD.HI.U32 R11, R8, R17, RZ ;  /* 0x00000011080b7227 */ /* 0x000fe200078e00ff */
[----:B------:R-:W-:-:S03]  /*0780*/  IABS R23, R31 ;  /* 0x0000001f00177213 */ /* 0x000fc60000000000 */
[----:B------:R-:W-:-:S04]  /*0790*/  IMAD.HI.U32 R12, R8, R19, RZ ;  /* 0x00000013080c7227 */ /* 0x000fc800078e00ff */
[----:B------:R-:W-:Y:S02]  /*07a0*/  IMAD.MOV R5, RZ, RZ, -R5 ;  /* 0x000000ffff057224 */ /* 0x000fe400078e0a05 */
[----:B------:R-:W-:Y:S02]  /*07b0*/  IMAD.MOV R10, RZ, RZ, -R10 ;  /* 0x000000ffff0a7224 */ /* 0x000fe400078e0a0a */
[----:B------:R-:W-:Y:S02]  /*07c0*/  IMAD.MOV R11, RZ, RZ, -R11 ;  /* 0x000000ffff0b7224 */ /* 0x000fe400078e0a0b */
[----:B------:R-:W-:Y:S02]  /*07d0*/  IMAD.IADD R4, R16, 0x1, R4 ;  /* 0x0000000110047824 */ /* 0x000fe400078e0204 */
[----:B------:R-:W-:Y:S02]  /*07e0*/  IMAD.MOV R16, RZ, RZ, -R12 ;  /* 0x000000ffff107224 */ /* 0x000fe400078e0a0c */
[----:B------:R-:W-:Y:S01]  /*07f0*/  IMAD R12, R22, R5, R13 ;  /* 0x00000005160c7224 */ /* 0x000fe200078e020d */
[----:B------:R-:W-:Y:S01]  /*0800*/  LOP3.LUT R5, R36, 0x3f, RZ, 0xc0, !PT ;  /* 0x0000003f24057812 */ /* 0x000fe200078ec0ff */
[----:B------:R-:W-:-:S02]  /*0810*/  IMAD R13, R22, R10, R15 ;  /* 0x0000000a160d7224 */ /* 0x000fc400078e020f */
[C---:B------:R-:W-:Y:S01]  /*0820*/  IMAD R15, R22.reuse, R11, R17 ;  /* 0x0000000b160f7224 */ /* 0x040fe200078e0211 */
[----:B------:R-:W-:Y:S01]  /*0830*/  IABS R17, R29 ;  /* 0x0000001d00117213 */ /* 0x000fe20000000000 */
[C---:B------:R-:W-:Y:S01]  /*0840*/  VIADD R30, R7.reuse, 0x50 ;  /* 0x00000050071e7836 */ /* 0x040fe20000000000 */
[C---:B------:R-:W-:Y:S01]  /*0850*/  ISETP.GT.U32.AND P0, PT, R22.reuse, R12, PT ;  /* 0x0000000c1600720c */ /* 0x040fe20003f04070 */
[----:B------:R-:W-:Y:S01]  /*0860*/  VIADD R24, R7, 0x70 ;  /* 0x0000007007187836 */ /* 0x000fe20000000000 */
[C---:B------:R-:W-:Y:S01]  /*0870*/  ISETP.GT.U32.AND P1, PT, R22.reuse, R13, PT ;  /* 0x0000000d1600720c */ /* 0x040fe20003f24070 */
[----:B------:R-:W-:Y:S01]  /*0880*/  IMAD R16, R22, R16, R19 ;  /* 0x0000001016107224 */ /* 0x000fe200078e0213 */
[----:B------:R-:W-:Y:S01]  /*0890*/  IABS R19, R30 ;  /* 0x0000001e00137213 */ /* 0x000fe20000000000 */
[----:B------:R-:W-:Y:S01]  /*08a0*/  IMAD R11, R4, 0x40, R5 ;  /* 0x00000040040b7824 */ /* 0x000fe200078e0205 */
[----:B------:R-:W-:Y:S01]  /*08b0*/  IABS R25, R24 ;  /* 0x0000001800197213 */ /* 0x000fe20000000000 */
[----:B------:R-:W-:Y:S01]  /*08c0*/  IMAD.HI.U32 R4, R8, R17, RZ ;  /* 0x0000001108047227 */ /* 0x000fe200078e00ff */
[----:B------:R-:W-:-:S02]  /*08d0*/  ISETP.GT.U32.AND P2, PT, R22, R16, PT ;  /* 0x000000101600720c */ /* 0x000fc40003f44070 */
[----:B------:R-:W-:Y:S01]  /*08e0*/  IABS R20, R11 ;  /* 0x0000000b00147213 */ /* 0x000fe20000000000 */
[----:B------:R-:W-:Y:S01]  /*08f0*/  IMAD.MOV R18, RZ, RZ, -R4 ;  /* 0x000000ffff127224 */ /* 0x000fe200078e0a04 */
[----:B------:R-:W-:Y:S01]  /*0900*/  ISETP.GT.U32.AND P3, PT, R22, R15, PT ;  /* 0x0000000f1600720c */ /* 0x000fe20003f64070 */
[----:B------:R-:W-:-:S04]  /*0910*/  IMAD.HI.U32 R7, R8, R23, RZ ;  /* 0x0000001708077227 */ /* 0x000fc800078e00ff */
[----:B------:R-:W-:-:S04]  /*0920*/  IMAD.HI.U32 R4, R8, R19, RZ ;  /* 0x0000001308047227 */ /* 0x000fc800078e00ff */
[----:B------:R-:W-:-:S04]  /*0930*/  IMAD.HI.U32 R10, R8, R25, RZ ;  /* 0x00000019080a7227 */ /* 0x000fc800078e00ff */
[----:B------:R-:W-:Y:S02]  /*0940*/  IMAD.MOV R7, RZ, RZ, -R7 ;  /* 0x000000ffff077224 */ /* 0x000fe400078e0a07 */
[----:B------:R-:W-:Y:S02]  /*0950*/  IMAD.MOV R4, RZ, RZ, -R4 ;  /* 0x000000ffff047224 */ /* 0x000fe400078e0a04 */
[C---:B------:R-:W-:Y:S02]  /*0960*/  IMAD R8, R22.reuse, R18, R17 ;  /* 0x0000001216087224 */ /* 0x040fe400078e0211 */
[----:B------:R-:W-:Y:S02]  /*0970*/  IMAD.MOV R10, RZ, RZ, -R10 ;  /* 0x000000ffff0a7224 */ /* 0x000fe400078e0a0a */
[C---:B------:R-:W-:Y:S01]  /*0980*/  IMAD R18, R22.reuse, R7, R23 ;  /* 0x0000000716127224 */ /* 0x040fe200078e0217 */
[C---:B------:R-:W-:Y:S01]  /*0990*/  ISETP.GT.U32.AND P5, PT, R22.reuse, R8, PT ;  /* 0x000000081600720c */ /* 0x040fe20003fa4070 */
[----:B------:R-:W-:Y:S01]  /*09a0*/  IMAD R17, R22, R4, R19 ;  /* 0x0000000416117224 */ /* 0x000fe200078e0213 */
[----:B------:R-:W-:Y:S01]  /*09b0*/  LOP3.LUT R4, R36, 0x1c0, RZ, 0xc0, !PT ;  /* 0x000001c024047812 */ /* 0x000fe200078ec0ff */
[----:B------:R-:W-:Y:S01]  /*09c0*/  IMAD R19, R22, R10, R25 ;  /* 0x0000000a16137224 */ /* 0x000fe200078e0219 */
[----:B------:R-:W-:Y:S01]  /*09d0*/  LOP3.LUT R7, RZ, R3, RZ, 0x33, !PT ;  /* 0x00000003ff077212 */ /* 0x000fe200078e33ff */
[--C-:B------:R-:W-:Y:S01]  /*09e0*/  @!P0 IMAD.IADD R12, R12, 0x1, -R22.reuse ;  /* 0x000000010c0c8824 */ /* 0x100fe200078e0a16 */
[----:B------:R-:W-:Y:S01]  /*09f0*/  ISETP.GT.U32.AND P0, PT, R22, R18, PT ;  /* 0x000000121600720c */ /* 0x000fe20003f04070 */
[----:B------:R-:W-:Y:S01]  /*0a00*/  @!P2 IMAD.IADD R16, R16, 0x1, -R22 ;  /* 0x000000011010a824 */ /* 0x000fe200078e0a16 */
[----:B------:R-:W-:Y:S01]  /*0a10*/  ISETP.GT.U32.AND P4, PT, R22, R17, PT ;  /* 0x000000111600720c */ /* 0x000fe20003f84070 */
[----:B------:R-:W-:Y:S01]  /*0a20*/  IMAD.HI.U32 R6, R6, R20, RZ ;  /* 0x0000001406067227 */ /* 0x000fe200078e00ff */
[----:B------:R-:W-:-:S02]  /*0a30*/  ISETP.GT.U32.AND P2, PT, R22, R19, PT ;  /* 0x000000131600720c */ /* 0x000fc40003f44070 */
[----:B------:R-:W-:Y:S01]  /*0a40*/  SHF.R.U32.HI R4, RZ, 0x4, R4 ;  /* 0x00000004ff047819 */ /* 0x000fe20000011604 */
[----:B------:R-:W-:Y:S02]  /*0a50*/  IMAD.MOV R6, RZ, RZ, -R6 ;  /* 0x000000ffff067224 */ /* 0x000fe400078e0a06 */
[----:B------:R-:W-:Y:S01]  /*0a60*/  @!P1 IMAD.IADD R13, R13, 0x1, -R22 ;  /* 0x000000010d0d9824 */ /* 0x000fe200078e0a16 */
[----:B------:R-:W-:Y:S01]  /*0a70*/  ISETP.GT.U32.AND P1, PT, R22, R12, PT ;  /* 0x0000000c1600720c */ /* 0x000fe20003f24070 */
[----:B------:R-:W-:Y:S01]  /*0a80*/  IMAD R6, R21, R6, R20 ;  /* 0x0000000615067224 */ /* 0x000fe200078e0214 */
[----:B------:R-:W-:Y:S01]  /*0a90*/  LOP3.LUT R4, R4, 0x70, R37, 0x78, !PT ;  /* 0x0000007004047812 */ /* 0x000fe200078e7825 */
[--C-:B------:R-:W-:Y:S01]  /*0aa0*/  @!P0 IMAD.IADD R18, R18, 0x1, -R22.reuse ;  /* 0x0000000112128824 */ /* 0x100fe200078e0a16 */
[----:B------:R-:W-:Y:S01]  /*0ab0*/  ISETP.GT.U32.AND P6, PT, R22, R13, PT ;  /* 0x0000000d1600720c */ /* 0x000fe20003fc4070 */
[--C-:B------:R-:W-:Y:S02]  /*0ac0*/  @!P4 IMAD.IADD R17, R17, 0x1, -R22.reuse ;  /* 0x000000011111c824 */ /* 0x100fe400078e0a16 */
[----:B------:R-:W-:-:S02]  /*0ad0*/  @!P3 IMAD.IADD R15, R15, 0x1, -R22 ;  /* 0x000000010f0fb824 */ /* 0x000fc400078e0a16 */
[--C-:B------:R-:W-:Y:S01]  /*0ae0*/  @!P2 IMAD.IADD R19, R19, 0x1, -R22.reuse ;  /* 0x000000011313a824 */ /* 0x100fe200078e0a16 */
[----:B------:R-:W-:Y:S01]  /*0af0*/  ISETP.GT.U32.AND P2, PT, R22, R18, PT ;  /* 0x000000121600720c */ /* 0x000fe20003f44070 */
[----:B------:R-:W-:Y:S01]  /*0b00*/  @!P5 IMAD.IADD R8, R8, 0x1, -R22 ;  /* 0x000000010808d824 */ /* 0x000fe200078e0a16 */
[C---:B------:R-:W-:Y:S01]  /*0b10*/  ISETP.GT.U32.AND P0, PT, R22.reuse, R17, PT ;  /* 0x000000111600720c */ /* 0x040fe20003f04070 */
[----:B------:R-:W-:Y:S01]  /*0b20*/  IMAD R10, R5, 0x80, R4 ;  /* 0x00000080050a7824 */ /* 0x000fe200078e0204 */
[----:B------:R-:W-:Y:S01]  /*0b30*/  ISETP.GT.U32.AND P3, PT, R22, R15, PT ;  /* 0x0000000f1600720c */ /* 0x000fe20003f64070 */
[--C-:B------:R-:W-:Y:S01]  /*0b40*/  @!P1 IMAD.IADD R12, R12, 0x1, -R22.reuse ;  /* 0x000000010c0c9824 */ /* 0x100fe200078e0a16 */
[----:B------:R-:W-:Y:S01]  /*0b50*/  ISETP.GT.U32.AND P5, PT, R21, R6, PT ;  /* 0x000000061500720c */ /* 0x000fe20003fa4070 */
[----:B------:R-:W-:Y:S01]  /*0b60*/  @!P6 IMAD.IADD R13, R13, 0x1, -R22 ;  /* 0x000000010d0de824 */ /* 0x000fe200078e0a16 */
[C---:B------:R-:W-:Y:S01]  /*0b70*/  ISETP.GT.U32.AND P4, PT, R22.reuse, R8, PT ;  /* 0x000000081600720c */ /* 0x040fe20003f84070 */
[----:B------:R-:W1:Y:S01]  /*0b80*/  LDC.64 R4, c[0x0][0x230] ;  /* 0x00008c00ff047b82 */ /* 0x000e620000000a00 */
[----:B------:R-:W-:-:S02]  /*0b90*/  ISETP.GT.U32.AND P6, PT, R22, R16, PT ;  /* 0x000000101600720c */ /* 0x000fc40003fc4070 */
[----:B------:R-:W-:Y:S01]  /*0ba0*/  ISETP.GE.AND P1, PT, R26, RZ, PT ;  /* 0x000000ff1a00720c */ /* 0x000fe20003f26270 */
[--C-:B------:R-:W-:Y:S01]  /*0bb0*/  @!P2 IMAD.IADD R18, R18, 0x1, -R22.reuse ;  /* 0x000000011212a824 */ /* 0x100fe200078e0a16 */
[----:B------:R-:W-:Y:S01]  /*0bc0*/  ISETP.GE.AND P2, PT, R31, RZ, PT ;  /* 0x000000ff1f00720c */ /* 0x000fe20003f46270 */
[--C-:B------:R-:W-:Y:S01]  /*0bd0*/  @!P0 IMAD.IADD R17, R17, 0x1, -R22.reuse ;  /* 0x0000000111118824 */ /* 0x100fe200078e0a16 */
[----:B------:R-:W-:Y:S01]  /*0be0*/  ISETP.GE.AND P0, PT, R29, RZ, PT ;  /* 0x000000ff1d00720c */ /* 0x000fe20003f06270 */
[--C-:B------:R-:W-:Y:S01]  /*0bf0*/  @!P3 IMAD.IADD R15, R15, 0x1, -R22.reuse ;  /* 0x000000010f0fb824 */ /* 0x100fe200078e0a16 */
[----:B------:R-:W-:Y:S01]  /*0c00*/  ISETP.GE.AND P3, PT, R9, RZ, PT ;  /* 0x000000ff0900720c */ /* 0x000fe20003f66270 */
[----:B------:R-:W-:Y:S01]  /*0c10*/  @!P5 IMAD.IADD R6, R6, 0x1, -R21 ;  /* 0x000000010606d824 */ /* 0x000fe200078e0a15 */
[----:B------:R-:W-:Y:S01]  /*0c20*/  ISETP.GT.U32.AND P5, PT, R22, R19, PT ;  /* 0x000000131600720c */ /* 0x000fe20003fa4070 */
[----:B------:R-:W-:Y:S01]  /*0c30*/  @!P4 IMAD.IADD R8, R8, 0x1, -R22 ;  /* 0x000000010808c824 */ /* 0x000fe200078e0a16 */
[----:B------:R-:W-:Y:S01]  /*0c40*/  SHF.R.U32.HI R9, RZ, 0x6, R36 ;  /* 0x00000006ff097819 */ /* 0x000fe20000011624 */
[----:B------:R-:W-:Y:S01]  /*0c50*/  @!P6 IMAD.IADD R16, R16, 0x1, -R22 ;  /* 0x000000011010e824 */ /* 0x000fe200078e0a16 */
[----:B------:R-:W-:Y:S01]  /*0c60*/  ISETP.GT.U32.AND P4, PT, R21, R6, PT ;  /* 0x000000061500720c */ /* 0x000fe20003f84070 */
[----:B------:R-:W-:Y:S01]  /*0c70*/  @!P1 IMAD.MOV R13, RZ, RZ, -R13 ;  /* 0x000000ffff0d9224 */ /* 0x000fe200078e0a0d */
[----:B------:R-:W-:Y:S01]  /*0c80*/  ISETP.GE.AND P6, PT, R27, RZ, PT ;  /* 0x000000ff1b00720c */ /* 0x000fe20003fc6270 */
[----:B------:R-:W-:Y:S01]  /*0c90*/  @!P2 IMAD.MOV R18, RZ, RZ, -R18 ;  /* 0x000000ffff12a224 */ /* 0x000fe200078e0a12 */
[----:B------:R-:W-:Y:S01]  /*0ca0*/  ISETP.GE.AND P2, PT, R11, RZ, PT ;  /* 0x000000ff0b00720c */ /* 0x000fe20003f46270 */
[----:B------:R-:W-:Y:S01]  /*0cb0*/  @!P0 IMAD.MOV R8, RZ, RZ, -R8 ;  /* 0x000000ffff088224 */ /* 0x000fe200078e0a08 */
[----:B------:R-:W-:Y:S01]  /*0cc0*/  ISETP.NE.AND P0, PT, R2, RZ, PT ;  /* 0x000000ff0200720c */ /* 0x000fe20003f05270 */
[----:B------:R-:W-:Y:S01]  /*0cd0*/  @!P3 IMAD.MOV R12, RZ, RZ, -R12 ;  /* 0x000000ffff0cb224 */ /* 0x000fe200078e0a0c */
[----:B------:R-:W-:Y:S01]  /*0ce0*/  ISETP.GE.AND P1, PT, R28, RZ, PT ;  /* 0x000000ff1c00720c */ /* 0x000fe20003f26270 */
[----:B------:R-:W-:Y:S01]  /*0cf0*/  @!P5 IMAD.IADD R19, R19, 0x1, -R22 ;  /* 0x000000011313d824 */ /* 0x000fe200078e0a16 */
[----:B------:R-:W-:Y:S01]  /*0d00*/  ISETP.GE.AND P3, PT, R30, RZ, PT ;  /* 0x000000ff1e00720c */ /* 0x000fe20003f66270 */
[----:B-1----:R-:W-:Y:S01]  /*0d10*/  VIADD R43, R4, 0x1f ;  /* 0x0000001f042b7836 */ /* 0x002fe20000000000 */
[----:B------:R-:W-:Y:S01]  /*0d20*/  ISETP.GE.AND P5, PT, R24, RZ, PT ;  /* 0x000000ff1800720c */ /* 0x000fe20003fa6270 */
[----:B------:R-:W-:Y:S01]  /*0d30*/  @!P4 IMAD.IADD R6, R6, 0x1, -R21 ;  /* 0x000000010606c824 */ /* 0x000fe200078e0a15 */
[----:B------:R-:W-:Y:S01]  /*0d40*/  ISETP.NE.AND P4, PT, R3, RZ, PT ;  /* 0x000000ff0300720c */ /* 0x000fe20003f85270 */
[----:B------:R-:W-:Y:S01]  /*0d50*/  @!P6 IMAD.MOV R15, RZ, RZ, -R15 ;  /* 0x000000ffff0fe224 */ /* 0x000fe200078e0a0f */
[----:B------:R-:W-:Y:S01]  /*0d60*/  SGXT.U32 R9, R9, 0x3 ;  /* 0x000000030909781a */ /* 0x000fe20000000000 */
[----:B------:R-:W-:Y:S01]  /*0d70*/  @!P2 IMAD.MOV R6, RZ, RZ, -R6 ;  /* 0x000000ffff06a224 */ /* 0x000fe200078e0a06 */
[----:B------:R-:W-:Y:S01]  /*0d80*/  SEL R53, R7, R8, !P4 ;  /* 0x0000000807357207 */ /* 0x000fe20006000000 */
[----:B------:R-:W-:Y:S01]  /*0d90*/  VIADD R70, R4, 0xffffffe0 ;  /* 0xffffffe004467836 */ /* 0x000fe20000000000 */
[----:B------:R-:W-:Y:S01]  /*0da0*/  LOP3.LUT R8, R36, 0x1f, RZ, 0xc0, !PT ;  /* 0x0000001f24087812 */ /* 0x000fe200078ec0ff */
[----:B------:R-:W-:Y:S01]  /*0db0*/  @!P1 IMAD.MOV R16, RZ, RZ, -R16 ;  /* 0x000000ffff109224 */ /* 0x000fe200078e0a10 */
[----:B------:R-:W-:Y:S01]  /*0dc0*/  @!P0 LOP3.LUT R6, RZ, R2, RZ, 0x33, !PT ;  /* 0x00000002ff068212 */ /* 0x000fe200078e33ff */
[----:B------:R-:W-:Y:S01]  /*0dd0*/  @!P3 IMAD.MOV R17, RZ, RZ, -R17 ;  /* 0x000000ffff11b224 */ /* 0x000fe200078e0a11 */
[----:B------:R-:W-:Y:S01]  /*0de0*/  ISETP.GT.AND P1, PT, R43, 0x1f, PT ;  /* 0x0000001f2b00780c */ /* 0x000fe20003f24270 */
[----:B------:R-:W-:Y:S01]  /*0df0*/  @!P5 IMAD.MOV R19, RZ, RZ, -R19 ;  /* 0x000000ffff13d224 */ /* 0x000fe200078e0a13 */
[C---:B------:R-:W-:Y:S01]  /*0e00*/  SEL R48, R7.reuse, R12, !P4 ;  /* 0x0000000c07307207 */ /* 0x040fe20006000000 */
[----:B------:R-:W-:Y:S01]  /*0e10*/  IMAD R56, R8, R35, RZ ;  /* 0x0000002308387224 */ /* 0x000fe200078e02ff */
[C---:B------:R-:W-:Y:S01]  /*0e20*/  SEL R50, R7.reuse, R13, !P4 ;  /* 0x0000000d07327207 */ /* 0x040fe20006000000 */
[----:B------:R-:W-:Y:S01]  /*0e30*/  IMAD R60, R6, R5, RZ ;  /* 0x00000005063c7224 */ /* 0x000fe200078e02ff */
[----:B------:R-:W-:Y:S01]  /*0e40*/  SEL R51, R7, R15, !P4 ;  /* 0x0000000f07337207 */ /* 0x000fe20006000000 */
[----:B------:R-:W-:Y:S01]  /*0e50*/  IMAD R63, R9, R34, RZ ;  /* 0x00000022093f7224 */ /* 0x000fe200078e02ff */
[C---:B------:R-:W-:Y:S01]  /*0e60*/  SEL R52, R7.reuse, R16, !P4 ;  /* 0x0000001007347207 */ /* 0x040fe20006000000 */
[----:B------:R-:W-:Y:S01]  /*0e70*/  IMAD.SHL.U32 R23, R56, 0x4, RZ ;  /* 0x0000000438177824 */ /* 0x000fe200078e00ff */
[C---:B------:R-:W-:Y:S01]  /*0e80*/  SEL R54, R7.reuse, R17, !P4 ;  /* 0x0000001107367207 */ /* 0x040fe20006000000 */
[----:B------:R-:W-:Y:S01]  /*0e90*/  IMAD.SHL.U32 R49, R60, 0x4, RZ ;  /* 0x000000043c317824 */ /* 0x000fe200078e00ff */
[C---:B------:R-:W-:Y:S01]  /*0ea0*/  SEL R55, R7.reuse, R18, !P4 ;  /* 0x0000001207377207 */ /* 0x040fe20006000000 */
[----:B------:R-:W-:Y:S01]  /*0eb0*/  IMAD R61, R34, 0x8, R63 ;  /* 0x00000008223d7824 */ /* 0x000fe200078e023f */
[----:B------:R-:W-:Y:S01]  /*0ec0*/  SEL R58, R7, R19, !P4 ;  /* 0x00000013073a7207 */ /* 0x000fe20006000000 */
[----:B------:R-:W-:Y:S01]  /*0ed0*/  IMAD.SHL.U32 R22, R63, 0x4, RZ ;  /* 0x000000043f167824 */ /* 0x000fe200078e00ff */
[----:B------:R-:W-:Y:S01]  /*0ee0*/  ISETP.GE.AND P5, PT, R8, R4, PT ;  /* 0x000000040800720c */ /* 0x000fe20003fa6270 */
[----:B------:R-:W-:Y:S01]  /*0ef0*/  IMAD.SHL.U32 R21, R61, 0x4, RZ ;  /* 0x000000043d157824 */ /* 0x000fe200078e00ff */
[----:B------:R-:W-:Y:S01]  /*0f00*/  SEL R7, RZ, 0x4, !P1 ;  /* 0x00000004ff077807 */ /* 0x000fe20004800000 */
[----:B------:R-:W-:Y:S01]  /*0f10*/  IMAD R48, R48, UR4, RZ ;  /* 0x0000000430307c24 */ /* 0x000fe2000f8e02ff */
[----:B------:R-:W-:Y:S01]  /*0f20*/  IADD3 R39, P6, R49, UR8, RZ ;  /* 0x0000000831277c10 */ /* 0x000fe2000ffde0ff */
[----:B------:R-:W-:Y:S01]  /*0f30*/  IMAD R50, R50, UR4, RZ ;  /* 0x0000000432327c24 */ /* 0x000fe2000f8e02ff */
[----:B------:R-:W-:Y:S01]  /*0f40*/  SEL R18, R7, RZ, !P5 ;  /* 0x000000ff07127207 */ /* 0x000fe20006800000 */
[----:B------:R-:W-:Y:S01]  /*0f50*/  IMAD R51, R51, UR4, RZ ;  /* 0x0000000433337c24 */ /* 0x000fe2000f8e02ff */
[----:B------:R-:W-:Y:S01]  /*0f60*/  IADD3 R67, P5, R23, UR10, RZ ;  /* 0x0000000a17437c10 */ /* 0x000fe2000ffbe0ff */
[----:B------:R-:W-:Y:S01]  /*0f70*/  IMAD R52, R52, UR4, RZ ;  /* 0x0000000434347c24 */ /* 0x000fe2000f8e02ff */
[----:B------:R-:W-:Y:S01]  /*0f80*/  LEA.HI.X.SX32 R6, R60, UR9, 0x2, P6 ;  /* 0x000000093c067c11 */ /* 0x000fe2000b0f16ff */
[----:B------:R-:W-:Y:S01]  /*0f90*/  IMAD R53, R53, UR4, RZ ;  /* 0x0000000435357c24 */ /* 0x000fe2000f8e02ff */
[----:B------:R-:W-:Y:S01]  /*0fa0*/  LEA.HI.X.SX32 R69, R56, UR11, 0x2, P5 ;  /* 0x0000000b38457c11 */ /* 0x000fe2000a8f16ff */
[----:B------:R-:W-:Y:S01]  /*0fb0*/  IMAD R54, R54, UR4, RZ ;  /* 0x0000000436367c24 */ /* 0x000fe2000f8e02ff */
[-C--:B------:R-:W-:Y:S01]  /*0fc0*/  IADD3 R46, P5, R21, R39.reuse, RZ ;  /* 0x00000027152e7210 */ /* 0x080fe20007fbe0ff */
[----:B------:R-:W-:Y:S01]  /*0fd0*/  IMAD R59, R34, 0x8, R61 ;  /* 0x00000008223b7824 */ /* 0x000fe200078e023d */
[----:B------:R-:W-:Y:S01]  /*0fe0*/  IADD3 R64, P6, R22, R39, RZ ;  /* 0x0000002716407210 */ /* 0x000fe20007fde0ff */
[----:B------:R-:W-:Y:S01]  /*0ff0*/  IMAD R55, R55, UR4, RZ ;  /* 0x0000000437377c24 */ /* 0x000fe2000f8e02ff */
[-C--:B------:R-:W-:Y:S01]  /*1000*/  LEA.HI.X.SX32 R47, R61, R6.reuse, 0x2, P5 ;  /* 0x000000063d2f7211 */ /* 0x080fe200028f16ff */
[----:B------:R-:W-:Y:S01]  /*1010*/  IMAD R57, R34, 0x8, R59 ;  /* 0x0000000822397824 */ /* 0x000fe200078e023b */
[-C--:B------:R-:W-:Y:S01]  /*1020*/  LEA R32, P5, R48, R67.reuse, 0x2 ;  /* 0x0000004330207211 */ /* 0x080fe200078a10ff */
[----:B------:R-:W-:Y:S01]  /*1030*/  IMAD.SHL.U32 R20, R59, 0x4, RZ ;  /* 0x000000043b147824 */ /* 0x000fe200078e00ff */
[----:B------:R-:W-:Y:S01]  /*1040*/  LEA.HI.X.SX32 R65, R63, R6, 0x2, P6 ;  /* 0x000000063f417211 */ /* 0x000fe200030f16ff */
[----:B------:R-:W-:Y:S01]  /*1050*/  IMAD R58, R58, UR4, RZ ;  /* 0x000000043a3a7c24 */ /* 0x000fe2000f8e02ff */
[----:B------:R-:W-:Y:S01]  /*1060*/  LEA R30, P6, R50, R67, 0x2 ;  /* 0x00000043321e7211 */ /* 0x000fe200078c10ff */
[----:B------:R-:W-:Y:S01]  /*1070*/  UMOV UR4, 0x400 ;  /* 0x0000040000047882 */ /* 0x000fe20000000000 */
[C---:B------:R-:W-:Y:S01]  /*1080*/  LOP3.LUT R15, R9.reuse, 0x10, RZ, 0xfc, !PT ;  /* 0x00000010090f7812 */ /* 0x040fe200078efcff */
[----:B-----5:R-:W-:Y:S01]  /*1090*/  ULEA UR7, UR7, UR4, 0x18 ;  /* 0x0000000407077291 */ /* 0x020fe2000f8ec03f */
[----:B------:R-:W-:Y:S01]  /*10a0*/  LEA.HI.X.SX32 R33, R48, R69, 0x2, P5 ;  /* 0x0000004530217211 */ /* 0x000fe200028f16ff */
[----:B------:R-:W-:Y:S01]  /*10b0*/  IMAD.SHL.U32 R34, R36, 0x400, RZ ;  /* 0x0000040024227824 */ /* 0x000fe200078e00ff */
[----:B------:R-:W-:-:S02]  /*10c0*/  LOP3.LUT R17, R9, 0x8, RZ, 0xfc, !PT ;  /* 0x0000000809117812 */ /* 0x000fc400078efcff */
[----:B------:R-:W-:Y:S01]  /*10d0*/  LEA R28, P5, R51, R67, 0x2 ;  /* 0x00000043331c7211 */ /* 0x000fe200078a10ff */
[----:B------:R-:W-:Y:S01]  /*10e0*/  VIADD R77, R14, UR7 ;  /* 0x000000070e4d7c36 */ /* 0x000fe20008000000 */
[-C--:B------:R-:W-:Y:S02]  /*10f0*/  ISETP.GE.AND P3, PT, R9, R4.reuse, PT ;  /* 0x000000040900720c */ /* 0x080fe40003f66270 */
[----:B------:R-:W-:Y:S02]  /*1100*/  LEA.HI.X.SX32 R31, R50, R69, 0x2, P6 ;  /* 0x00000045321f7211 */ /* 0x000fe400030f16ff */
[----:B------:R-:W-:Y:S02]  /*1110*/  LEA R26, P6, R52, R67, 0x2 ;  /* 0x00000043341a7211 */ /* 0x000fe400078c10ff */
[-C--:B------:R-:W-:Y:S02]  /*1120*/  ISETP.GE.AND P4, PT, R15, R4.reuse, PT ;  /* 0x000000040f00720c */ /* 0x080fe40003f86270 */
[----:B------:R-:W-:-:S02]  /*1130*/  ISETP.GE.AND P1, PT, R17, R4, PT ;  /* 0x000000041100720c */ /* 0x000fc40003f26270 */
[----:B------:R-:W-:Y:S02]  /*1140*/  LEA.HI.X.SX32 R29, R51, R69, 0x2, P5 ;  /* 0x00000045331d7211 */ /* 0x000fe400028f16ff */
[----:B------:R-:W-:Y:S02]  /*1150*/  SEL R12, R7, RZ, !P3 ;  /* 0x000000ff070c7207 */ /* 0x000fe40005800000 */
[----:B------:R-:W-:Y:S02]  /*1160*/  LEA R24, P5, R53, R67, 0x2 ;  /* 0x0000004335187211 */ /* 0x000fe400078a10ff */
[----:B------:R-:W-:Y:S02]  /*1170*/  ISETP.NE.U32.AND P2, PT, R18, RZ, PT ;  /* 0x000000ff1200720c */ /* 0x000fe40003f45070 */
[----:B------:R-:W-:Y:S02]  /*1180*/  LEA.HI.X.SX32 R27, R52, R69, 0x2, P6 ;  /* 0x00000045341b7211 */ /* 0x000fe400030f16ff */
[----:B------:R-:W-:-:S02]  /*1190*/  SEL R16, R7, RZ, !P4 ;  /* 0x000000ff07107207 */ /* 0x000fc40006000000 */
[----:B------:R-:W-:Y:S02]  /*11a0*/  LEA R18, P6, R54, R67, 0x2 ;  /* 0x0000004336127211 */ /* 0x000fe400078c10ff */
[----:B------:R-:W-:Y:S02]  /*11b0*/  SEL R13, R7, RZ, !P1 ;  /* 0x000000ff070d7207 */ /* 0x000fe40004800000 */
[----:B------:R-:W-:Y:S02]  /*11c0*/  LOP3.LUT R41, R9, 0x18, RZ, 0xfc, !PT ;  /* 0x0000001809297812 */ /* 0x000fe400078efcff */
[----:B------:R-:W-:Y:S02]  /*11d0*/  ISETP.NE.U32.AND P1, PT, R12, RZ, PT ;  /* 0x000000ff0c00720c */ /* 0x000fe40003f25070 */
[----:B------:R-:W-:Y:S02]  /*11e0*/  LEA.HI.X.SX32 R25, R53, R69, 0x2, P5 ;  /* 0x0000004535197211 */ /* 0x000fe400028f16ff */
[----:B------:R-:W-:-:S02]  /*11f0*/  LEA R12, P5, R55, R67, 0x2 ;  /* 0x00000043370c7211 */ /* 0x000fc400078a10ff */
[----:B------:R-:W-:Y:S01]  /*1200*/  ISETP.NE.U32.AND P4, PT, R16, RZ, PT ;  /* 0x000000ff1000720c */ /* 0x000fe20003f85070 */
[----:B------:R-:W-:Y:S01]  /*1210*/  IMAD.SHL.U32 R16, R57, 0x4, RZ ;  /* 0x0000000439107824 */ /* 0x000fe200078e00ff */
[-C--:B------:R-:W-:Y:S02]  /*1220*/  LEA.HI.X.SX32 R19, R54, R69.reuse, 0x2, P6 ;  /* 0x0000004536137211 */ /* 0x080fe400030f16ff */
[----:B------:R-:W-:Y:S02]  /*1230*/  ISETP.GE.AND P6, PT, R41, R4, PT ;  /* 0x000000042900720c */ /* 0x000fe40003fc6270 */
[----:B------:R-:W-:Y:S02]  /*1240*/  ISETP.NE.U32.AND P3, PT, R13, RZ, PT ;  /* 0x000000ff0d00720c */ /* 0x000fe40003f65070 */
[----:B------:R-:W-:Y:S02]  /*1250*/  LEA.HI.X.SX32 R13, R55, R69, 0x2, P5 ;  /* 0x00000045370d7211 */ /* 0x000fe400028f16ff */
[----:B------:R-:W-:-:S02]  /*1260*/  IADD3 R44, P5, R20, R39, RZ ;  /* 0x00000027142c7210 */ /* 0x000fc40007fbe0ff */
[----:B------:R-:W-:Y:S02]  /*1270*/  ISETP.GE.AND P0, PT, R9, R70, PT ;  /* 0x000000460900720c */ /* 0x000fe40003f06270 */
[----:B------:R-:W-:Y:S02]  /*1280*/  SEL R7, R7, RZ, !P6 ;  /* 0x000000ff07077207 */ /* 0x000fe40007000000 */
[----:B------:R-:W-:Y:S02]  /*1290*/  IADD3 R38, P6, R16, R39, RZ ;  /* 0x0000002710267210 */ /* 0x000fe40007fde0ff */
[----:B------:R-:W-:Y:S02]  /*12a0*/  LEA.HI.X.SX32 R45, R59, R6, 0x2, P5 ;  /* 0x000000063b2d7211 */ /* 0x000fe400028f16ff */
[----:B------:R-:W-:Y:S02]  /*12b0*/  ISETP.GT.AND P5, PT, R43, 0x3f, PT ;  /* 0x0000003f2b00780c */ /* 0x000fe40003fa4270 */
[----:B------:R-:W-:-:S02]  /*12c0*/  SEL R5, RZ, 0x4, P0 ;  /* 0x00000004ff057807 */ /* 0x000fc40000000000 */
[----:B------:R-:W-:Y:S02]  /*12d0*/  LEA.HI.X.SX32 R39, R57, R6, 0x2, P6 ;  /* 0x0000000639277211 */ /* 0x000fe400030f16ff */
[----:B------:R-:W-:Y:S01]  /*12e0*/  LEA R6, P6, R58, R67, 0x2 ;  /* 0x000000433a067211 */ /* 0x000fe200078c10ff */
[----:B------:R-:W-:Y:S01]  /*12f0*/  IMAD.WIDE R66, R40, 0x4, R64 ;  /* 0x0000000428427825 */ /* 0x000fe200078e0240 */
[----:B------:R-:W-:Y:S02]  /*1300*/  SEL R5, R5, RZ, P5 ;  /* 0x000000ff05057207 */ /* 0x000fe40002800000 */
[----:B------:R-:W-:Y:S02]  /*1310*/  ISETP.NE.U32.AND P0, PT, R7, RZ, PT ;  /* 0x000000ff0700720c */ /* 0x000fe40003f05070 */
[----:B------:R-:W-:Y:S02]  /*1320*/  LOP3.LUT R62, R10, 0x20, RZ, 0x3c, !PT ;  /* 0x000000200a3e7812 */ /* 0x000fe400078e3cff */
[----:B------:R-:W-:-:S02]  /*1330*/  LEA.HI.X.SX32 R7, R58, R69, 0x2, P6 ;  /* 0x000000453a077211 */ /* 0x000fc400030f16ff */
[----:B------:R-:W-:Y:S01]  /*1340*/  LOP3.LUT R68, R10, 0x40, RZ, 0x3c, !PT ;  /* 0x000000400a447812 */ /* 0x000fe200078e3cff */
[----:B------:R-:W-:Y:S01]  /*1350*/  VIADD R71, R62, UR7 ;  /* 0x000000073e477c36 */ /* 0x000fe20008000000 */
[C---:B------:R-:W-:Y:S02]  /*1360*/  LOP3.LUT R69, R10.reuse, 0x60, RZ, 0x3c, !PT ;  /* 0x000000600a457812 */ /* 0x040fe400078e3cff */
[----:B------:R-:W-:Y:S01]  /*1370*/  ISETP.NE.U32.AND P6, PT, R5, RZ, PT ;  /* 0x000000ff0500720c */ /* 0x000fe20003fc5070 */
[----:B------:R-:W-:Y:S01]  /*1380*/  VIADD R5, R10, UR7 ;  /* 0x000000070a057c36 */ /* 0x000fe20008000000 */
[----:B------:R-:W-:Y:S01]  /*1390*/  LOP3.LUT R34, R34, 0x6000, RZ, 0xc0, !PT ;  /* 0x0000600022227812 */ /* 0x000fe200078ec0ff */
[----:B------:R-:W-:Y:S02]  /*13a0*/  VIADD R73, R68, UR7 ;  /* 0x0000000744497c36 */ /* 0x000fe40008000000 */
[----:B------:R-:W-:Y:S01]  /*13b0*/  VIADD R75, R69, UR7 ;  /* 0x00000007454b7c36 */ /* 0x000fe20008000000 */
[----:B------:R-:W-:Y:S01]  /*13c0*/  @!PT LDS RZ, [RZ] ;  /* 0x00000000fffff984 */ /* 0x000fe20000000800 */
[----:B------:R-:W-:Y:S01]  /*13d0*/  @!PT LDS RZ, [RZ] ;  /* 0x00000000fffff984 */ /* 0x000fe20000000800 */
[----:B------:R-:W-:Y:S01]  /*13e0*/  @!PT LDS RZ, [RZ] ;  /* 0x00000000fffff984 */ /* 0x000fe20000000800 */
[----:B------:R1:W-:Y:S01]  /*13f0*/  LDGSTS.E [R5+0xc000], desc[UR14][R64.64], P1 ;  /* 0x0c00000040057fae */ /* 0x0003e2000892184e */
[----:B------:R-:W-:-:S03]  /*1400*/  ISETP.GE.AND P1, PT, R15, R70, PT ;  /* 0x000000460f00720c */ /* 0x000fc60003f26270 */
[----:B------:R2:W-:Y:S01]  /*1410*/  LDGSTS.E [R71+0xc000], desc[UR14][R46.64], P3 ;  /* 0x0c0000002e477fae */ /* 0x0005e2000992184e */
[----:B------:R-:W-:-:S03]  /*1420*/  ISETP.GE.AND P3, PT, R8, R70, PT ;  /* 0x000000460800720c */ /* 0x000fc60003f66270 */
[----:B------:R-:W-:Y:S04]  /*1430*/  LDGSTS.E [R73+0xc000], desc[UR14][R44.64], P4 ;  /* 0x0c0000002c497fae */ /* 0x000fe8000a12184e */
[----:B------:R3:W-:Y:S01]  /*1440*/  LDGSTS.E [R75+0xc000], desc[UR14][R38.64], P0 ;  /* 0x0c000000264b7fae */ /* 0x0007e2000812184e */
[----:B------:R-:W-:Y:S01]  /*1450*/  ISETP.GE.AND P0, PT, R17, R70, PT ;  /* 0x000000461100720c */ /* 0x000fe20003f06270 */
[----:B-1----:R-:W-:Y:S02]  /*1460*/  IMAD.SHL.U32 R65, R36, 0x20, RZ ;  /* 0x0000002024417824 */ /* 0x002fe400078e00ff */
[----:B------:R-:W0:Y:S01]  /*1470*/  LDGDEPBAR ;  /* 0x00000000000079af */ /* 0x000e220000000000 */
[----:B--2---:R-:W-:Y:S02]  /*1480*/  IMAD.WIDE R46, R40, 0x4, R46 ;  /* 0x00000004282e7825 */ /* 0x004fe400078e022e */
[----:B------:R-:W-:Y:S01]  /*1490*/  LOP3.LUT R64, R34, 0x60, R65, 0xf8, !PT ;  /* 0x0000006022407812 */ /* 0x000fe200078ef841 */
[----:B------:R-:W-:Y:S01]  /*14a0*/  LDGSTS.E [R77], desc[UR14][R32.64], P2 ;  /* 0x00000000204d7fae */ /* 0x000fe2000912184e */
[----:B------:R-:W-:-:S02]  /*14b0*/  IMAD.SHL.U32 R65, R36, 0x1000, RZ ;  /* 0x0000100024417824 */ /* 0x000fc400078e00ff */
[C---:B------:R-:W-:Y:S01]  /*14c0*/  IMAD.SHL.U32 R34, R36.reuse, 0x8, RZ ;  /* 0x0000000824227824 */ /* 0x040fe200078e00ff */
[----:B------:R-:W-:Y:S01]  /*14d0*/  LDGSTS.E [R77+0x800], desc[UR14][R30.64], P2 ;  /* 0x008000001e4d7fae */ /* 0x000fe2000912184e */
[----:B------:R-:W-:Y:S01]  /*14e0*/  LOP3.LUT R36, R36, 0x180, RZ, 0xc0, !PT ;  /* 0x0000018024247812 */ /* 0x000fe200078ec0ff */
[----:B---3--:R-:W-:Y:S01]  /*14f0*/  IMAD.WIDE R38, R40, 0x4, R38 ;  /* 0x0000000428267825 */ /* 0x008fe200078e0226 */
[----:B------:R-:W-:Y:S01]  /*1500*/  LOP3.LUT R72, R65, 0x6000, RZ, 0xc0, !PT ;  /* 0x0000600041487812 */ /* 0x000fe200078ec0ff */
[----:B------:R-:W-:Y:S01]  /*1510*/  LDGSTS.E [R77+0x1000], desc[UR14][R28.64], P2 ;  /* 0x010000001c4d7fae */ /* 0x000fe2000912184e */
[----:B------:R-:W-:Y:S02]  /*1520*/  LOP3.LUT R65, R34, 0x300, RZ, 0xc0, !PT ;  /* 0x0000030022417812 */ /* 0x000fe400078ec0ff */
[----:B------:R-:W-:Y:S01]  /*1530*/  LOP3.LUT R37, R72, 0x7f0, R37, 0xf8, !PT ;  /* 0x000007f048257812 */ /* 0x000fe200078ef825 */
[----:B------:R-:W-:Y:S02]  /*1540*/  LDGSTS.E [R77+0x1800], desc[UR14][R26.64], P2 ;  /* 0x018000001a4d7fae */ /* 0x000fe4000912184e */
[----:B------:R-:W-:Y:S01]  /*1550*/  IMAD R65, R36, 0x10, R65 ;  /* 0x0000001024417824 */ /* 0x000fe200078e0241 */
[----:B------:R-:W-:Y:S01]  /*1560*/  SHF.R.U32.HI R36, RZ, 0x2, R36 ;  /* 0x00000002ff247819 */ /* 0x000fe20000011624 */
[----:B------:R-:W-:Y:S02]  /*1570*/  LDGSTS.E [R77+0x2000], desc[UR14][R24.64], P2 ;  /* 0x02000000184d7fae */ /* 0x000fe4000912184e */
[----:B------:R-:W-:-:S02]  /*1580*/  IMAD.IADD R65, R64, 0x1, R65 ;  /* 0x0000000140417824 */ /* 0x000fc400078e0241 */
[----:B------:R-:W-:Y:S03]  /*1590*/  LDGSTS.E [R77+0x2800], desc[UR14][R18.64], P2 ;  /* 0x02800000124d7fae */ /* 0x000fe6000912184e */
[----:B------:R-:W-:Y:S01]  /*15a0*/  LOP3.LUT R42, R65, 0x70, R42, 0x78, !PT ;  /* 0x00000070412a7812 */ /* 0x000fe200078e782a */
[----:B------:R-:W-:Y:S04]  /*15b0*/  LDGSTS.E [R77+0x3000], desc[UR14][R12.64], P2 ;  /* 0x030000000c4d7fae */ /* 0x000fe8000912184e */
[----:B------:R-:W-:Y:S01]  /*15c0*/  LDGSTS.E [R77+0x3800], desc[UR14][R6.64], P2 ;  /* 0x03800000064d7fae */ /* 0x000fe2000912184e */
[----:B------:R-:W-:-:S03]  /*15d0*/  ISETP.GE.AND P2, PT, R41, R70, PT ;  /* 0x000000462900720c */ /* 0x000fc60003f46270 */
[----:B------:R-:W0:Y:S01]  /*15e0*/  LDGDEPBAR ;  /* 0x00000000000079af */ /* 0x000e220000000000 */
[----:B------:R-:W-:Y:S01]  /*15f0*/  SEL R34, RZ, 0x4, P2 ;  /* 0x00000004ff227807 */ /* 0x000fe20001000000 */
[----:B------:R-:W-:Y:S03]  /*1600*/  BAR.SYNC.DEFER_BLOCKING 0x0 ;  /* 0x0000000000007b1d */ /* 0x000fe60000010000 */
[----:B------:R-:W-:-:S04]  /*1610*/  SEL R34, R34, RZ, P5 ;  /* 0x000000ff22227207 */ /* 0x000fc80002800000 */
[----:B------:R-:W-:Y:S01]  /*1620*/  ISETP.NE.U32.AND P2, PT, R34, RZ, PT ;  /* 0x000000ff2200720c */ /* 0x000fe20003f45070 */
[----:B------:R-:W-:Y:S01]  /*1630*/  @!PT LDS RZ, [RZ] ;  /* 0x00000000fffff984 */ /* 0x000fe20000000800 */
[----:B------:R-:W-:Y:S01]  /*1640*/  @!PT LDS RZ, [RZ] ;  /* 0x00000000fffff984 */ /* 0x000fe20000000800 */
[----:B------:R-:W-:Y:S01]  /*1650*/  @!PT LDS RZ, [RZ] ;  /* 0x00000000fffff984 */ /* 0x000fe20000000800 */
[----:B------:R1:W-:Y:S02]  /*1660*/  LDGSTS.E [R5+0xe000], desc[UR14][R66.64], P6 ;  /* 0x0e00000042057fae */ /* 0x0003e4000b12184e */
[----:B-1----:R-:W-:-:S04]  /*1670*/  SEL R5, RZ, 0x4, P0 ;  /* 0x00000004ff057807 */ /* 0x002fc80000000000 */
[----:B------:R-:W-:-:S04]  /*1680*/  SEL R5, R5, RZ, P5 ;  /* 0x000000ff05057207 */ /* 0x000fc80002800000 */
[----:B------:R-:W-:Y:S02]  /*1690*/  ISETP.NE.U32.AND P0, PT, R5, RZ, PT ;  /* 0x000000ff0500720c */ /* 0x000fe40003f05070 */
[----:B------:R-:W-:-:S04]  /*16a0*/  SEL R5, RZ, 0x4, P1 ;  /* 0x00000004ff057807 */ /* 0x000fc80000800000 */
[----:B------:R-:W-:-:S04]  /*16b0*/  SEL R5, R5, RZ, P5 ;  /* 0x000000ff05057207 */ /* 0x000fc80002800000 */
[----:B------:R-:W-:Y:S02]  /*16c0*/  ISETP.NE.U32.AND P1, PT, R5, RZ, PT ;  /* 0x000000ff0500720c */ /* 0x000fe40003f25070 */
[----:B------:R-:W-:Y:S01]  /*16d0*/  SEL R5, RZ, 0x4, P3 ;  /* 0x00000004ff057807 */ /* 0x000fe20001800000 */
[----:B------:R-:W-:Y:S01]  /*16e0*/  LDGSTS.E [R71+0xe000], desc[UR14][R46.64], P0 ;  /* 0x0e0000002e477fae */ /* 0x000fe2000812184e */
[----:B------:R-:W-:Y:S02]  /*16f0*/  ISETP.GE.AND P0, PT, R43, 0x20, PT ;  /* 0x000000202b00780c */ /* 0x000fe40003f06270 */
[----:B------:R-:W-:-:S04]  /*1700*/  SEL R5, R5, RZ, P5 ;  /* 0x000000ff05057207 */ /* 0x000fc80002800000 */
[----:B------:R-:W-:Y:S02]  /*1710*/  ISETP.NE.U32.AND P3, PT, R5, RZ, PT ;  /* 0x000000ff0500720c */ /* 0x000fe40003f65070 */
[----:B------:R-:W-:Y:S01]  /*1720*/  LOP3.LUT R5, R37, R36, RZ, 0x3c, !PT ;  /* 0x0000002425057212 */ /* 0x000fe200078e3cff */
[----:B------:R-:W-:-:S04]  /*1730*/  IMAD.WIDE R36, R40, 0x4, R44 ;  /* 0x0000000428247825 */ /* 0x000fc800078e022c */
[----:B------:R-:W-:Y:S01]  /*1740*/  IMAD.SHL.U32 R45, R35, 0x20, RZ ;  /* 0x00000020232d7824 */ /* 0x000fe200078e00ff */
[----:B------:R1:W-:Y:S03]  /*1750*/  LDGSTS.E [R73+0xe000], desc[UR14][R36.64], P1 ;  /* 0x0e00000024497fae */ /* 0x0003e6000892184e */
[C---:B------:R-:W-:Y:S01]  /*1760*/  IMAD.WIDE R32, R45.reuse, 0x4, R32 ;  /* 0x000000042d207825 */ /* 0x040fe200078e0220 */
[----:B------:R2:W-:Y:S03]  /*1770*/  LDGSTS.E [R75+0xe000], desc[UR14][R38.64], P2 ;  /* 0x0e000000264b7fae */ /* 0x0005e6000912184e */
[C---:B------:R-:W-:Y:S01]  /*1780*/  IMAD.WIDE R30, R45.reuse, 0x4, R30 ;  /* 0x000000042d1e7825 */ /* 0x040fe200078e021e */
[----:B------:R-:W0:Y:S03]  /*1790*/  LDGDEPBAR ;  /* 0x00000000000079af */ /* 0x000e260000000000 */
[----:B------:R-:W-:Y:S01]  /*17a0*/  IMAD.WIDE R28, R45, 0x4, R28 ;  /* 0x000000042d1c7825 */ /* 0x000fe200078e021c */
[----:B------:R3:W-:Y:S01]  /*17b0*/  LDGSTS.E [R77+0x4000], desc[UR14][R32.64], P3 ;  /* 0x04000000204d7fae */ /* 0x0007e2000992184e */
[----:B-1----:R-:W-:-:S02]  /*17c0*/  CS2R R36, SRZ ;  /* 0x0000000000247805 */ /* 0x002fc4000001ff00 */
[C---:B------:R-:W-:Y:S01]  /*17d0*/  IMAD.WIDE R34, R45.reuse, 0x4, R26 ;  /* 0x000000042d227825 */ /* 0x040fe200078e021a */
[----:B------:R1:W-:Y:S01]  /*17e0*/  LDGSTS.E [R77+0x4800], desc[UR14][R30.64], P3 ;  /* 0x048000001e4d7fae */ /* 0x0003e2000992184e */
[----:B------:R-:W-:Y:S02]  /*17f0*/  CS2R R26, SRZ ;  /* 0x00000000001a7805 */ /* 0x000fe4000001ff00 */
[----:B--2---:R-:W-:Y:S01]  /*1800*/  CS2R R38, SRZ ;  /* 0x0000000000267805 */ /* 0x004fe2000001ff00 */
[C---:B------:R-:W-:Y:S01]  /*1810*/  IMAD.WIDE R46, R45.reuse, 0x4, R24 ;  /* 0x000000042d2e7825 */ /* 0x040fe200078e0218 */
[----:B------:R2:W-:Y:S01]  /*1820*/  LDGSTS.E [R77+0x5000], desc[UR14][R28.64], P3 ;  /* 0x050000001c4d7fae */ /* 0x0005e2000992184e */
[----:B------:R-:W-:Y:S02]  /*1830*/  CS2R R24, SRZ ;  /* 0x0000000000187805 */ /* 0x000fe4000001ff00 */
[----:B------:R-:W-:Y:S01]  /*1840*/  IMAD.WIDE R18, R45, 0x4, R18 ;  /* 0x000000042d127825 */ /* 0x000fe200078e0212 */
[----:B------:R4:W-:Y:S01]  /*1850*/  LDGSTS.E [R77+0x5800], desc[UR14][R34.64], P3 ;  /* 0x05800000224d7fae */ /* 0x0009e2000992184e */
[----:B---3--:R-:W-:-:S02]  /*1860*/  CS2R R32, SRZ ;  /* 0x0000000000207805 */ /* 0x008fc4000001ff00 */
[C---:B------:R-:W-:Y:S01]  /*1870*/  IMAD.WIDE R12, R45.reuse, 0x4, R12 ;  /* 0x000000042d0c7825 */ /* 0x040fe200078e020c */
[----:B------:R3:W-:Y:S01]  /*1880*/  LDGSTS.E [R77+0x6000], desc[UR14][R46.64], P3 ;  /* 0x060000002e4d7fae */ /* 0x0007e2000992184e */
[----:B-1----:R-:W-:Y:S02]  /*1890*/  CS2R R30, SRZ ;  /* 0x00000000001e7805 */ /* 0x002fe4000001ff00 */
[----:B------:R-:W-:Y:S01]  /*18a0*/  IMAD.WIDE R6, R45, 0x4, R6 ;  /* 0x000000042d067825 */ /* 0x000fe200078e0206 */
[----:B------:R3:W-:Y:S01]  /*18b0*/  LDGSTS.E [R77+0x6800], desc[UR14][R18.64], P3 ;  /* 0x06800000124d7fae */ /* 0x0007e2000992184e */
[----:B--2---:R-:W-:-:S03]  /*18c0*/  CS2R R28, SRZ ;  /* 0x00000000001c7805 */ /* 0x004fc6000001ff00 */
[----:B------:R3:W-:Y:S01]  /*18d0*/  LDGSTS.E [R77+0x7000], desc[UR14][R12.64], P3 ;  /* 0x070000000c4d7fae */ /* 0x0007e2000992184e */
[----:B----4-:R-:W-:-:S03]  /*18e0*/  CS2R R34, SRZ ;  /* 0x0000000000227805 */ /* 0x010fc6000001ff00 */
[----:B------:R3:W-:Y:S04]  /*18f0*/  LDGSTS.E [R77+0x7800], desc[UR14][R6.64], P3 ;  /* 0x07800000064d7fae */ /* 0x0007e8000992184e */
[----:B------:R-:W0:Y:S01]  /*1900*/  LDGDEPBAR ;  /* 0x00000000000079af */ /* 0x000e220000000000 */
[----:B------:R-:W-:Y:S05]  /*1910*/  @!P0 BRA `(.L_x_0) ;  /* 0x0000000c00388947 */ /* 0x000fea0003800000 */
[----:B---3--:R-:W-:Y:S01]  /*1920*/  SHF.R.S32.HI R18, RZ, 0x1f, R59 ;  /* 0x0000001fff127819 */ /* 0x008fe2000001143b */
[C---:B------:R-:W-:Y:S01]  /*1930*/  IMAD.SHL.U32 R27, R45.reuse, 0x8, RZ ;  /* 0x000000082d1b7824 */ /* 0x040fe200078e00ff */
[----:B------:R-:W-:Y:S01]  /*1940*/  SHF.R.S32.HI R7, RZ, 0x1f, R60 ;  /* 0x0000001fff077819 */ /* 0x000fe2000001143c */
[----:B------:R-:W-:Y:S01]  /*1950*/  VIADD R4, R4, 0xffffffc0 ;  /* 0xffffffc004047836 */ /* 0x000fe20000000000 */
[----:B------:R-:W-:Y:S01]  /*1960*/  SHF.R.S32.HI R6, RZ, 0x1f, R63 ;  /* 0x0000001fff067819 */ /* 0x000fe2000001143f */
[----:B------:R-:W-:Y:S01]  /*1970*/  IMAD.SHL.U32 R81, R45, 0x4, RZ ;  /* 0x000000042d517824 */ /* 0x000fe200078e00ff */
[----:B------:R-:W-:Y:S02]  /*1980*/  SHF.R.S32.HI R12, RZ, 0x1f, R61 ;  /* 0x0000001fff0c7819 */ /* 0x000fe4000001143d */
[----:B------:R-:W-:Y:S02]  /*1990*/  CS2R R28, SRZ ;  /* 0x00000000001c7805 */ /* 0x000fe4000001ff00 */
[----:B------:R-:W-:-:S02]  /*19a0*/  SHF.L.U64.HI R59, R59, 0x2, R18 ;  /* 0x000000023b3b7819 */ /* 0x000fc40000010212 */
[----:B------:R-:W-:Y:S02]  /*19b0*/  CS2R R30, SRZ ;  /* 0x00000000001e7805 */ /* 0x000fe4000001ff00 */
[----:B------:R-:W-:Y:S02]  /*19c0*/  SHF.R.S32.HI R18, RZ, 0x1f, R45 ;  /* 0x0000001fff127819 */ /* 0x000fe4000001142d */
[----:B------:R-:W-:Y:S02]  /*19d0*/  CS2R R32, SRZ ;  /* 0x0000000000207805 */ /* 0x000fe4000001ff00 */
[----:B------:R-:W-:Y:S02]  /*19e0*/  SHF.L.U64.HI R19, R60, 0x2, R7 ;  /* 0x000000023c137819 */ /* 0x000fe40000010207 */
[----:B------:R-:W-:Y:S02]  /*19f0*/  CS2R R34, SRZ ;  /* 0x0000000000227805 */ /* 0x000fe4000001ff00 */
[----:B------:R-:W-:-:S02]  /*1a00*/  SHF.L.U64.HI R63, R63, 0x2, R6 ;  /* 0x000000023f3f7819 */ /* 0x000fc40000010206 */
[----:B------:R-:W-:Y:S02]  /*1a10*/  CS2R R36, SRZ ;  /* 0x0000000000247805 */ /* 0x000fe4000001ff00 */
[----:B------:R-:W-:Y:S02]  /*1a20*/  SHF.L.U64.HI R61, R61, 0x2, R12 ;  /* 0x000000023d3d7819 */ /* 0x000fe4000001020c */
[----:B------:R-:W-:Y:S02]  /*1a30*/  CS2R R38, SRZ ;  /* 0x0000000000267805 */ /* 0x000fe4000001ff00 */
[----:B------:R-:W-:Y:S01]  /*1a40*/  SHF.R.S32.HI R13, RZ, 0x1f, R58 ;  /* 0x0000001fff0d7819 */ /* 0x000fe2000001143a */
[----:B------:R-:W-:Y:S01]  /*1a50*/  UMOV UR12, 0x1 ;  /* 0x00000001000c7882 */ /* 0x000fe20000000000 */
[----:B------:R-:W-:Y:S01]  /*1a60*/  SHF.R.S32.HI R12, RZ, 0x1f, R57 ;  /* 0x0000001fff0c7819 */ /* 0x000fe20000011439 */
[----:B------:R-:W-:Y:S01]  /*1a70*/  UMOV UR13, 0xffffffff ;  /* 0xffffffff000d7882 */ /* 0x000fe20000000000 */
[----:B------:R-:W-:Y:S01]  /*1a80*/  SHF.R.S32.HI R7, RZ, 0x1f, R56 ;  /* 0x0000001fff077819 */ /* 0x000fe20000011438 */
[----:B------:R-:W-:Y:S01]  /*1a90*/  UMOV UR4, URZ ;  /* 0x0000003f00047c82 */ /* 0x000fe20008000000 */
[----:B------:R-:W-:-:S02]  /*1aa0*/  SHF.R.S32.HI R6, RZ, 0x1f, R43 ;  /* 0x0000001fff067819 */ /* 0x000fc4000001142b */
[----:B------:R-:W-:Y:S02]  /*1ab0*/  SHF.L.U64.HI R26, R45, 0x3, R18 ;  /* 0x000000032d1a7819 */ /* 0x000fe40000010212 */
[----:B------:R-:W-:Y:S02]  /*1ac0*/  LEA R25, P0, R58, R27, 0x2 ;  /* 0x0000001b3a197211 */ /* 0x000fe400078010ff */
[----:B------:R-:W-:Y:S02]  /*1ad0*/  SHF.L.U64.HI R57, R57, 0x2, R12 ;  /* 0x0000000239397819 */ /* 0x000fe4000001020c */
[----:B------:R-:W-:Y:S02]  /*1ae0*/  SHF.L.U64.HI R56, R56, 0x2, R7 ;  /* 0x0000000238387819 */ /* 0x000fe40000010207 */
[----:B------:R-:W-:Y:S02]  /*1af0*/  LEA.HI R43, R6, R43, RZ, 0x5 ;  /* 0x0000002b062b7211 */ /* 0x000fe400078f28ff */
[----:B------:R-:W-:-:S02]  /*1b00*/  LEA.HI.X R77, R58, R26, R13, 0x2, P0 ;  /* 0x0000001a3a4d7211 */ /* 0x000fc400000f140d */
[----:B------:R-:W-:Y:S02]  /*1b10*/  SHF.R.S32.HI R12, RZ, 0x1f, R55 ;  /* 0x0000001fff0c7819 */ /* 0x000fe40000011437 */
[----:B------:R-:W-:Y:S02]  /*1b20*/  SHF.R.S32.HI R13, RZ, 0x1f, R54 ;  /* 0x0000001fff0d7819 */ /* 0x000fe40000011436 */
[----:B------:R-:W-:Y:S02]  /*1b30*/  SHF.R.S32.HI R6, RZ, 0x1f, R53 ;  /* 0x0000001fff067819 */ /* 0x000fe40000011435 */
[----:B------:R-:W-:Y:S02]  /*1b40*/  SHF.R.S32.HI R7, RZ, 0x1f, R52 ;  /* 0x0000001fff077819 */ /* 0x000fe40000011434 */
[-C--:B------:R-:W-:Y:S02]  /*1b50*/  LEA R24, P0, R55, R27.reuse, 0x2 ;  /* 0x0000001b37187211 */ /* 0x080fe400078010ff */
[----:B------:R-:W-:-:S02]  /*1b60*/  LEA R70, P1, R54, R27, 0x2 ;  /* 0x0000001b36467211 */ /* 0x000fc400078210ff */
[-C--:B------:R-:W-:Y:S02]  /*1b70*/  LEA R66, P2, R53, R27.reuse, 0x2 ;  /* 0x0000001b35427211 */ /* 0x080fe400078410ff */
[----:B------:R-:W-:Y:S02]  /*1b80*/  LEA R64, P3, R52, R27, 0x2 ;  /* 0x0000001b34407211 */ /* 0x000fe400078610ff */
[-C--:B------:R-:W-:Y:S02]  /*1b90*/  LEA.HI.X R55, R55, R26.reuse, R12, 0x2, P0 ;  /* 0x0000001a37377211 */ /* 0x080fe400000f140c */
[-C--:B------:R-:W-:Y:S02]  /*1ba0*/  LEA.HI.X R73, R54, R26.reuse, R13, 0x2, P1 ;  /* 0x0000001a36497211 */ /* 0x080fe400008f140d */
[-C--:B------:R-:W-:Y:S02]  /*1bb0*/  LEA.HI.X R53, R53, R26.reuse, R6, 0x2, P2 ;  /* 0x0000001a35357211 */ /* 0x080fe400010f1406 */
[----:B------:R-:W-:-:S02]  /*1bc0*/  LEA.HI.X R67, R52, R26, R7, 0x2, P3 ;  /* 0x0000001a34437211 */ /* 0x000fc400018f1407 */
[----:B------:R-:W-:Y:S02]  /*1bd0*/  SHF.R.S32.HI R6, RZ, 0x1f, R51 ;  /* 0x0000001fff067819 */ /* 0x000fe40000011433 */
[-C--:B------:R-:W-:Y:S02]  /*1be0*/  LEA R60, P0, R51, R27.reuse, 0x2 ;  /* 0x0000001b333c7211 */ /* 0x080fe400078010ff */
[----:B------:R-:W-:Y:S02]  /*1bf0*/  SHF.R.S32.HI R7, RZ, 0x1f, R48 ;  /* 0x0000001fff077819 */ /* 0x000fe40000011430 */
[-C--:B------:R-:W-:Y:S02]  /*1c00*/  LEA R54, P2, R48, R27.reuse, 0x2 ;  /* 0x0000001b30367211 */ /* 0x080fe400078410ff */
[----:B------:R-:W-:Y:S02]  /*1c10*/  SHF.R.S32.HI R13, RZ, 0x1f, R50 ;  /* 0x0000001fff0d7819 */ /* 0x000fe40000011432 */
[----:B------:R-:W-:-:S02]  /*1c20*/  LEA R58, P1, R50, R27, 0x2 ;  /* 0x0000001b323a7211 */ /* 0x000fc400078210ff */
[-C--:B------:R-:W-:Y:S02]  /*1c30*/  LEA.HI.X R51, R51, R26.reuse, R6, 0x2, P0 ;  /* 0x0000001a33337211 */ /* 0x080fe400000f1406 */
[-C--:B------:R-:W-:Y:S02]  /*1c40*/  LEA.HI.X R48, R48, R26.reuse, R7, 0x2, P2 ;  /* 0x0000001a30307211 */ /* 0x080fe400010f1407 */
[----:B------:R-:W-:Y:S02]  /*1c50*/  LEA.HI.X R50, R50, R26, R13, 0x2, P1 ;  /* 0x0000001a32327211 */ /* 0x000fe400008f140d */
[----:B------:R-:W-:Y:S02]  /*1c60*/  CS2R R26, SRZ ;  /* 0x00000000001a7805 */ /* 0x000fe4000001ff00 */
[----:B------:R-:W-:Y:S02]  /*1c70*/  IADD3 R6, P2, R25, UR10, RZ ;  /* 0x0000000a19067c10 */ /* 0x000fe4000ff5e0ff */
[----:B------:R-:W-:-:S02]  /*1c80*/  IADD3 R12, P6, R24, UR10, RZ ;  /* 0x0000000a180c7c10 */ /* 0x000fc4000ffde0ff */
[----:B------:R-:W-:Y:S02]  /*1c90*/  CS2R R24, SRZ ;  /* 0x0000000000187805 */ /* 0x000fe4000001ff00 */
[----:B------:R-:W-:Y:S02]  /*1ca0*/  IADD3 R70, P5, R70, UR10, RZ ;  /* 0x0000000a46467c10 */ /* 0x000fe4000ffbe0ff */
[----:B------:R-:W-:Y:S02]  /*1cb0*/  LEA R49, P1, R40, R49, 0x3 ;  /* 0x0000003128317211 */ /* 0x000fe400078218ff */
[----:B------:R-:W-:Y:S02]  /*1cc0*/  SHF.R.S32.HI R13, RZ, 0x1f, R40 ;  /* 0x0000001fff0d7819 */ /* 0x000fe40000011428 */
[----:B------:R-:W-:Y:S02]  /*1cd0*/  IADD3 R66, P4, R66, UR10, RZ ;  /* 0x0000000a42427c10 */ /* 0x000fe4000ff9e0ff */
[----:B------:R-:W-:-:S02]  /*1ce0*/  IADD3.X R77, R77, UR11, RZ, P2, !PT ;  /* 0x0000000b4d4d7c10 */ /* 0x000fc400097fe4ff */
[----:B------:R-:W-:Y:S02]  /*1cf0*/  IADD3.X R75, R55, UR11, RZ, P6, !PT ;  /* 0x0000000b374b7c10 */ /* 0x000fe4000b7fe4ff */
[----:B------:R-:W-:Y:S02]  /*1d00*/  IADD3.X R73, R73, UR11, RZ, P5, !PT ;  /* 0x0000000b49497c10 */ /* 0x000fe4000affe4ff */
[----:B------:R-:W-:Y:S02]  /*1d10*/  SHF.R.S32.HI R43, RZ, 0x5, R43 ;  /* 0x00000005ff2b7819 */ /* 0x000fe4000001142b */
[----:B------:R-:W-:Y:S02]  /*1d20*/  IADD3 R7, P0, R49, UR8, RZ ;  /* 0x0000000831077c10 */ /* 0x000fe4000ff1e0ff */
[----:B------:R-:W-:Y:S01]  /*1d30*/  IADD3 R64, P3, R64, UR10, RZ ;  /* 0x0000000a40407c10 */ /* 0x000fe2000ff7e0ff */
[----:B------:R-:W-:Y:S01]  /*1d40*/  VIADD R74, R43, 0xfffffffe ;  /* 0xfffffffe2b4a7836 */ /* 0x000fe20000000000 */
[----:B------:R-:W-:-:S02]  /*1d50*/  IADD3 R60, P2, R60, UR10, RZ ;  /* 0x0000000a3c3c7c10 */ /* 0x000fc4000ff5e0ff */
[----:B------:R-:W-:Y:S02]  /*1d60*/  IADD3 R58, P6, R58, UR10, RZ ;  /* 0x0000000a3a3a7c10 */ /* 0x000fe4000ffde0ff */
[----:B------:R-:W-:Y:S02]  /*1d70*/  IADD3 R54, P5, R54, UR10, RZ ;  /* 0x0000000a36367c10 */ /* 0x000fe4000ffbe0ff */
[----:B------:R-:W-:Y:S02]  /*1d80*/  LEA.HI.X R52, R40, R19, R13, 0x3, P1 ;  /* 0x0000001328347211 */ /* 0x000fe400008f1c0d */
[----:B------:R-:W-:Y:S02]  /*1d90*/  IADD3.X R71, R53, UR11, RZ, P4, !PT ;  /* 0x0000000b35477c10 */ /* 0x000fe4000a7fe4ff */
[----:B------:R-:W-:Y:S02]  /*1da0*/  IADD3.X R67, R67, UR11, RZ, P3, !PT ;  /* 0x0000000b43437c10 */ /* 0x000fe40009ffe4ff */
[----:B------:R-:W-:-:S02]  /*1db0*/  IADD3.X R65, R51, UR11, RZ, P2, !PT ;  /* 0x0000000b33417c10 */ /* 0x000fc400097fe4ff */
[----:B------:R-:W-:Y:S02]  /*1dc0*/  IADD3.X R55, R50, UR11, RZ, P6, !PT ;  /* 0x0000000b32377c10 */ /* 0x000fe4000b7fe4ff */
[----:B------:R-:W-:Y:S02]  /*1dd0*/  IADD3.X R53, R48, UR11, RZ, P5, !PT ;  /* 0x0000000b30357c10 */ /* 0x000fe4000affe4ff */
[----:B------:R-:W-:Y:S02]  /*1de0*/  IADD3.X R52, R52, UR9, RZ, P0, !PT ;  /* 0x0000000934347c10 */ /* 0x000fe400087fe4ff */
[----:B------:R-:W-:Y:S02]  /*1df0*/  SHF.L.U64.HI R72, R45, 0x2, R18 ;  /* 0x000000022d487819 */ /* 0x000fe40000010212 */
[----:B------:R-:W-:-:S07]  /*1e00*/  SHF.L.U64.HI R79, R40, 0x2, R13 ;  /* 0x00000002284f7819 */ /* 0x000fce000001020d */
.L_x_1:
[----:B------:R-:W-:Y:S01]  /*1e10*/  UIADD3 UR13, UR13, 0x1, URZ ;  /* 0x000000010d0d7890 */ /* 0x000fe2000fffe03f */
[----:B------:R-:W-:-:S04]  /*1e20*/  DEPBAR.LE SB0, 0x2 ;  /* 0x000080800000791a */ /* 0x000fc80000000000 */
[----:B------:R-:W-:Y:S01]  /*1e30*/  BAR.SYNC.DEFER_BLOCKING 0x0 ;  /* 0x0000000000007b1d */ /* 0x000fe20000010000 */
[----:B------:R-:W-:Y:S01]  /*1e40*/  UISETP.GT.AND UP0, UPT, UR13, 0x2, UPT ;  /* 0x000000020d00788c */ /* 0x000fe2000bf04270 */
[----:B------:R-:W-:Y:S01]  /*1e50*/  ISETP.GE.AND P1, PT, R9, R4, PT ;  /* 0x000000040900720c */ /* 0x000fe20003f26270 */
[----:B------:R-:W-:Y:S01]  /*1e60*/  USHF.L.U32 UR6, UR16, 0x6, URZ ;  /* 0x0000000610067899 */ /* 0x000fe2000800063f */
[----:B------:R-:W-:Y:S01]  /*1e70*/  ISETP.LE.AND P0, PT, R74, UR4, PT ;  /* 0x000000044a007c0c */ /* 0x000fe2000bf03270 */
[----:B------:R-:W-:Y:S01]  /*1e80*/  USEL UR13, UR13, URZ, !UP0 ;  /* 0x0000003f0d0d7287 */ /* 0x000fe2000c000000 */
[----:B------:R-:W-:Y:S01]  /*1e90*/  SEL R13, RZ, 0x4, P1 ;  /* 0x00000004ff0d7807 */ /* 0x000fe20000800000 */
[----:B------:R-:W-:Y:S01]  /*1ea0*/  ULOP3.LUT UR8, UR6, 0x300, URZ, 0xc0, !UPT ;  /* 0x0000030006087892 */ /* 0x000fe2000f8ec03f */
[----:B------:R-:W-:Y:S01]  /*1eb0*/  IADD3 R18, P2, R22, R7, RZ ;  /* 0x0000000716127210 */ /* 0x000fe20007f5e0ff */
[----:B------:R-:W-:Y:S01]  /*1ec0*/  ULEA UR5, UR13, UR7, 0xd ;  /* 0x000000070d057291 */ /* 0x000fe2000f8e683f */
[----:B------:R-:W-:Y:S01]  /*1ed0*/  SEL R13, R13, RZ, !P0 ;  /* 0x000000ff0d0d7207 */ /* 0x000fe20004000000 */
[----:B------:R-:W-:-:S02]  /*1ee0*/  ULEA UR6, UR13, UR7, 0xe ;  /* 0x000000070d067291 */ /* 0x000fc4000f8e703f */
[----:B------:R-:W-:Y:S01]  /*1ef0*/  UIADD3 UR5, UR5, 0xc000, URZ ;  /* 0x0000c00005057890 */ /* 0x000fe2000fffe03f */
[----:B------:R-:W-:Y:S01]  /*1f00*/  ISETP.NE.U32.AND P1, PT, R13, RZ, PT ;  /* 0x000000ff0d00720c */ /* 0x000fe20003f25070 */
[----:B------:R-:W-:Y:S01]  /*1f10*/  ULEA.HI UR6, UR6, UR8, URZ, 0x1c ;  /* 0x0000000806067291 */ /* 0x000fe2000f8fe03f */
[----:B------:R-:W-:Y:S01]  /*1f20*/  IMAD.X R19, R52, 0x1, R63, P2 ;  /* 0x0000000134137824 */ /* 0x000fe200010e063f */
[----:B------:R-:W-:Y:S02]  /*1f30*/  USHF.R.U32.HI UR5, URZ, 0x4, UR5 ;  /* 0x000000043f057899 */ /* 0x000fe40008011605 */
[----:B------:R-:W-:Y:S02]  /*1f40*/  ULOP3.LUT UR10, UR6, 0x3fff, URZ, 0xc0, !UPT ;  /* 0x00003fff060a7892 */ /* 0x000fe4000f8ec03f */
[----:B------:R-:W-:Y:S01]  /*1f50*/  USGXT.U32 UR8, UR5, 0xe ;  /* 0x0000000e0508789a */ /* 0x000fe20008000000 */
[----:B------:R-:W-:Y:S01]  /*1f60*/  UMOV UR11, 0x40000040 ;  /* 0x40000040000b7882 */ /* 0x000fe20000000000 */
[----:B------:R-:W-:Y:S01]  /*1f70*/  WARPGROUP.ARRIVE ;  /* 0x00000000000079c5 */ /* 0x000fe20000000000 */
[----:B------:R-:W-:Y:S01]  /*1f80*/  UMOV UR9, 0x40000040 ;  /* 0x4000004000097882 */ /* 0x000fe20000000000 */
[----:B------:R-:W-:Y:S01]  /*1f90*/  UMOV UR5, URZ ;  /* 0x0000003f00057c82 */ /* 0x000fe20008000000 */
[----:B------:R-:W-:Y:S01]  /*1fa0*/  UMOV UR6, URZ ;  /* 0x0000003f00067c82 */ /* 0x000fe20008000000 */
[----:B------:R-:W-:-:S03]  /*1fb0*/  UIADD3 UR12, UR12, 0x1, URZ ;  /* 0x000000010c0c7890 */ /* 0x000fc6000fffe03f */
[----:B------:R-:W-:Y:S01]  /*1fc0*/  HGMMA.64x32x8.F32.TF32 R24, gdesc[UR8], R24 ;  /* 0x04600000081879f0 */ /* 0x000fe20008702818 */
[----:B------:R-:W-:Y:S02]  /*1fd0*/  UIADD3 UR10, UP1, UR10, 0x2, URZ ;  /* 0x000000020a0a7890 */ /* 0x000fe4000ff3e03f */
[----:B------:R-:W-:Y:S02]  /*1fe0*/  UIADD3 UR8, UP0, UR8, 0x2, URZ ;  /* 0x0000000208087890 */ /* 0x000fe4000ff1e03f */
[----:B------:R-:W-:Y:S02]  /*1ff0*/  UIADD3.X UR11, UR6, 0x40000040, URZ, UP1, !UPT ;  /* 0x40000040060b7890 */ /* 0x000fe40008ffe43f */
[----:B------:R-:W-:Y:S02]  /*2000*/  UIADD3.X UR9, UR5, 0x40000040, URZ, UP0, !UPT ;  /* 0x4000004005097890 */ /* 0x000fe400087fe43f */
[----:B------:R-:W-:Y:S02]  /*2010*/  UIADD3.64 UR22, UR10, 0x2, URZ ;  /* 0x000000020a167897 */ /* 0x000fe4000fffe03f */
[----:B------:R-:W-:-:S02]  /*2020*/  UIADD3.64 UR20, UR8, 0x2, URZ ;  /* 0x0000000208147897 */ /* 0x000fc4000fffe03f */
[----:B------:R-:W-:Y:S02]  /*2030*/  UISETP.GT.AND UP0, UPT, UR12, 0x2, UPT ;  /* 0x000000020c00788c */ /* 0x000fe4000bf04270 */
[----:B------:R-:W-:Y:S02]  /*2040*/  UIADD3 UR4, UR4, 0x1, URZ ;  /* 0x0000000104047890 */ /* 0x000fe4000fffe03f */
[----:B------:R-:W-:-:S04]  /*2050*/  USEL UR12, UR12, URZ, !UP0 ;  /* 0x0000003f0c0c7287 */ /* 0x000fc8000c000000 */
[----:B------:R-:W-:-:S06]  /*2060*/  ULEA UR5, UR12, UR7, 0xd ;  /* 0x000000070c057291 */ /* 0x000fcc000f8e683f */
[----:B------:R-:W-:Y:S02]  /*2070*/  VIADD R13, R10, UR5 ;  /* 0x000000050a0d7c36 */ /* 0x000fe40008000000 */
[----:B------:R-:W-:Y:S01]  /*2080*/  VIADD R47, R62, UR5 ;  /* 0x000000053e2f7c36 */ /* 0x000fe20008000000 */
[----:B------:R-:W-:Y:S01]  /*2090*/  HGMMA.64x32x8.F32.TF32 R24, gdesc[UR8], R24 ;  /* 0x04600000081879f0 */ /* 0x000fe20008702818 */
[----:B------:R-:W-:Y:S02]  /*20a0*/  UIADD3.64 UR10, UR10, 0x4, URZ ;  /* 0x000000040a0a7897 */ /* 0x000fe4000fffe03f */
[----:B------:R-:W-:Y:S01]  /*20b0*/  UIADD3.64 UR8, UR8, 0x4, URZ ;  /* 0x0000000408087897 */ /* 0x000fe2000fffe03f */
[----:B------:R-:W-:Y:S08]  /*20c0*/  HGMMA.64x32x8.F32.TF32 R24, gdesc[UR20], R24 ;  /* 0x04600000141879f0 */ /* 0x000ff00008702818 */
[----:B------:R-:W-:Y:S03]  /*20d0*/  HGMMA.64x32x8.F32.TF32 R24, gdesc[UR8], R24, gsb0 ;  /* 0x04600000081879f0 */ /* 0x000fe60008002818 */
[----:B------:R-:W-:-:S02]  /*20e0*/  WARPGROUP.DEPBAR.LE gsb0, 0x1 ;  /* 0x00008000000079c5 */ /* 0x000fc40000010100 */
[----:B------:R-:W-:Y:S06]  /*20f0*/  BAR.SYNC.DEFER_BLOCKING 0x0 ;  /* 0x0000000000007b1d */ /* 0x000fec0000010000 */
[----:B------:R-:W-:Y:S01]  /*2100*/  @!PT LDS RZ, [RZ] ;  /* 0x00000000fffff984 */ /* 0x000fe20000000800 */
[----:B------:R-:W-:Y:S01]  /*2110*/  @!PT LDS RZ, [RZ] ;  /* 0x00000000fffff984 */ /* 0x000fe20000000800 */
[----:B------:R-:W-:Y:S01]  /*2120*/  @!PT LDS RZ, [RZ] ;  /* 0x00000000fffff984 */ /* 0x000fe20000000800 */
[----:B------:R1:W-:Y:S01]  /*2130*/  LDGSTS.E [R13+0xc000], desc[UR14][R18.64], P1 ;  /* 0x0c000000120d7fae */ /* 0x0003e2000892184e */
[----:B------:R-:W-:-:S04]  /*2140*/  ISETP.GE.AND P1, PT, R17, R4, PT ;  /* 0x000000041100720c */ /* 0x000fc80003f26270 */
[----:B------:R-:W-:-:S04]  /*2150*/  SEL R44, RZ, 0x4, P1 ;  /* 0x00000004ff2c7807 */ /* 0x000fc80000800000 */
[----:B------:R-:W-:Y:S01]  /*2160*/  SEL R44, R44, RZ, !P0 ;  /* 0x000000ff2c2c7207 */ /* 0x000fe20004000000 */
[----:B-1----:R-:W-:-:S03]  /*2170*/  VIADD R13, R68, UR5 ;  /* 0x00000005440d7c36 */ /* 0x002fc60008000000 */
[----:B------:R-:W-:Y:S02]  /*2180*/  ISETP.NE.U32.AND P1, PT, R44, RZ, PT ;  /* 0x000000ff2c00720c */ /* 0x000fe40003f25070 */
[----:B------:R-:W-:-:S05]  /*2190*/  IADD3 R44, P2, R21, R7, RZ ;  /* 0x00000007152c7210 */ /* 0x000fca0007f5e0ff */
[----:B------:R-:W-:Y:S01]  /*21a0*/  IMAD.X R45, R52, 0x1, R61, P2 ;  /* 0x00000001342d7824 */ /* 0x000fe200010e063d */
[----:B------:R-:W-:-:S05]  /*21b0*/  IADD3 R18, P2, R20, R7, RZ ;  /* 0x0000000714127210 */ /* 0x000fca0007f5e0ff */
[----:B------:R1:W-:Y:S01]  /*21c0*/  LDGSTS.E [R47+0xc000], desc[UR14][R44.64], P1 ;  /* 0x0c0000002c2f7fae */ /* 0x0003e2000892184e */
[----:B------:R-:W-:Y:S01]  /*21d0*/  ISETP.GE.AND P1, PT, R15, R4, PT ;  /* 0x000000040f00720c */ /* 0x000fe20003f26270 */
[----:B------:R-:W-:-:S03]  /*21e0*/  IMAD.X R19, R52, 0x1, R59, P2 ;  /* 0x0000000134137824 */ /* 0x000fc600010e063b */
[----:B------:R-:W-:-:S04]  /*21f0*/  SEL R46, RZ, 0x4, P1 ;  /* 0x00000004ff2e7807 */ /* 0x000fc80000800000 */
[----:B------:R-:W-:Y:S02]  /*2200*/  SEL R46, R46, RZ, !P0 ;  /* 0x000000ff2e2e7207 */ /* 0x000fe40004000000 */
[----:B-1----:R-:W-:Y:S01]  /*2210*/  IADD3 R44, P2, R16, R7, RZ ;  /* 0x00000007102c7210 */ /* 0x002fe20007f5e0ff */
[----:B------:R-:W-:Y:S01]  /*2220*/  VIADD R47, R69, UR5 ;  /* 0x00000005452f7c36 */ /* 0x000fe20008000000 */
[----:B------:R-:W-:Y:S01]  /*2230*/  ISETP.NE.U32.AND P1, PT, R46, RZ, PT ;  /* 0x000000ff2e00720c */ /* 0x000fe20003f25070 */
[----:B------:R-:W-:Y:S02]  /*2240*/  ULEA UR5, UR12, UR7, 0xe ;  /* 0x000000070c057291 */ /* 0x000fe4000f8e703f */
[----:B------:R-:W-:-:S10]  /*2250*/  IMAD.X R45, R52, 0x1, R57, P2 ;  /* 0x00000001342d7824 */ /* 0x000fd400010e0639 */
[----:B------:R1:W-:Y:S01]  /*2260*/  LDGSTS.E [R13+0xc000], desc[UR14][R18.64], P1 ;  /* 0x0c000000120d7fae */ /* 0x0003e2000892184e */
[----:B------:R-:W-:-:S04]  /*2270*/  ISETP.GE.AND P1, PT, R41, R4, PT ;  /* 0x000000042900720c */ /* 0x000fc80003f26270 */
[----:B------:R-:W-:-:S04]  /*2280*/  SEL R46, RZ, 0x4, P1 ;  /* 0x00000004ff2e7807 */ /* 0x000fc80000800000 */
[----:B------:R-:W-:Y:S01]  /*2290*/  SEL R46, R46, RZ, !P0 ;  /* 0x000000ff2e2e7207 */ /* 0x000fe20004000000 */
[----:B-1----:R-:W-:-:S03]  /*22a0*/  VIADD R13, R14, UR5 ;  /* 0x000000050e0d7c36 */ /* 0x002fc60008000000 */
[----:B------:R-:W-:-:S13]  /*22b0*/  ISETP.NE.U32.AND P1, PT, R46, RZ, PT ;  /* 0x000000ff2e00720c */ /* 0x000fda0003f25070 */
[----:B------:R1:W-:Y:S01]  /*22c0*/  LDGSTS.E [R47+0xc000], desc[UR14][R44.64], P1 ;  /* 0x0c0000002c2f7fae */ /* 0x0003e2000892184e */
[----:B------:R-:W-:Y:S01]  /*22d0*/  ISETP.GE.AND P1, PT, R8, R4, PT ;  /* 0x000000040800720c */ /* 0x000fe20003f26270 */
[----:B------:R-:W-:Y:S02]  /*22e0*/  VIADD R4, R4, 0xffffffe0 ;  /* 0xffffffe004047836 */ /* 0x000fe40000000000 */
[----:B------:R-:W0:Y:S01]  /*22f0*/  LDGDEPBAR ;  /* 0x00000000000079af */ /* 0x000e220000000000 */
[----:B------:R-:W-:Y:S02]  /*2300*/  SEL R46, RZ, 0x4, P1 ;  /* 0x00000004ff2e7807 */ /* 0x000fe40000800000 */
[----:B------:R-:W-:Y:S02]  /*2310*/  IADD3 R18, P1, R23, R54, RZ ;  /* 0x0000003617127210 */ /* 0x000fe40007f3e0ff */
[----:B------:R-:W-:-:S03]  /*2320*/  SEL R46, R46, RZ, !P0 ;  /* 0x000000ff2e2e7207 */ /* 0x000fc60004000000 */
[--C-:B------:R-:W-:Y:S01]  /*2330*/  IMAD.X R19, R53, 0x1, R56.reuse, P1 ;  /* 0x0000000135137824 */ /* 0x100fe200008e0638 */
[----:B-1----:R-:W-:Y:S02]  /*2340*/  IADD3 R44, P1, R23, R58, RZ ;  /* 0x0000003a172c7210 */ /* 0x002fe40007f3e0ff */
[----:B------:R-:W-:Y:S02]  /*2350*/  ISETP.NE.U32.AND P0, PT, R46, RZ, PT ;  /* 0x000000ff2e00720c */ /* 0x000fe40003f05070 */
[-C--:B------:R-:W-:Y:S01]  /*2360*/  IADD3 R58, P4, R58, R81.reuse, RZ ;  /* 0x000000513a3a7210 */ /* 0x080fe20007f9e0ff */
[----:B------:R-:W-:Y:S01]  /*2370*/  IMAD.X R45, R55, 0x1, R56, P1 ;  /* 0x00000001372d7824 */ /* 0x000fe200008e0638 */
[----:B------:R-:W-:Y:S02]  /*2380*/  IADD3 R46, P1, R23, R60, RZ ;  /* 0x0000003c172e7210 */ /* 0x000fe40007f3e0ff */
[----:B------:R-:W-:Y:S01]  /*2390*/  IADD3 R60, P3, R60, R81, RZ ;  /* 0x000000513c3c7210 */ /* 0x000fe20007f7e0ff */
[----:B------:R-:W-:-:S02]  /*23a0*/  IMAD.X R55, R55, 0x1, R72, P4 ;  /* 0x0000000137377824 */ /* 0x000fc400020e0648 */
[----:B------:R-:W-:Y:S01]  /*23b0*/  IMAD.X R47, R65, 0x1, R56, P1 ;  /* 0x00000001412f7824 */ /* 0x000fe200008e0638 */
[----:B------:R-:W-:Y:S01]  /*23c0*/  IADD3 R48, P1, R23, R64, RZ ;  /* 0x0000004017307210 */ /* 0x000fe20007f3e0ff */
[----:B------:R-:W-:Y:S01]  /*23d0*/  IMAD.X R65, R65, 0x1, R72, P3 ;  /* 0x0000000141417824 */ /* 0x000fe200018e0648 */
[----:B------:R-:W-:Y:S01]  /*23e0*/  IADD3 R64, P2, R64, R81, RZ ;  /* 0x0000005140407210 */ /* 0x000fe20007f5e0ff */
[----:B------:R1:W-:Y:S02]  /*23f0*/  LDGSTS.E [R13], desc[UR14][R18.64], P0 ;  /* 0x00000000120d7fae */ /* 0x0003e4000812184e */
[----:B------:R-:W-:Y:S01]  /*2400*/  IMAD.X R49, R67, 0x1, R56, P1 ;  /* 0x0000000143317824 */ /* 0x000fe200008e0638 */
[----:B------:R-:W-:Y:S01]  /*2410*/  IADD3 R50, P1, R23, R66, RZ ;  /* 0x0000004217327210 */ /* 0x000fe20007f3e0ff */
[----:B------:R2:W-:Y:S01]  /*2420*/  LDGSTS.E [R13+0x800], desc[UR14][R44.64], P0 ;  /* 0x008000002c0d7fae */ /* 0x0005e2000812184e */
[----:B------:R-:W-:-:S03]  /*2430*/  IMAD.X R67, R67, 0x1, R72, P2 ;  /* 0x0000000143437824 */ /* 0x000fc600010e0648 */
[----:B------:R-:W-:Y:S01]  /*2440*/  IMAD.X R51, R71, 0x1, R56, P1 ;  /* 0x0000000147337824 */ /* 0x000fe200008e0638 */
[----:B------:R3:W-:Y:S01]  /*2450*/  LDGSTS.E [R13+0x1000], desc[UR14][R46.64], P0 ;  /* 0x010000002e0d7fae */ /* 0x0007e2000812184e */
[----:B-1----:R-:W-:-:S03]  /*2460*/  IADD3 R18, P1, R23, R70, RZ ;  /* 0x0000004617127210 */ /* 0x002fc60007f3e0ff */
[----:B------:R1:W-:Y:S02]  /*2470*/  LDGSTS.E [R13+0x1800], desc[UR14][R48.64], P0 ;  /* 0x01800000300d7fae */ /* 0x0003e4000812184e */
[----:B------:R-:W-:Y:S01]  /*2480*/  IMAD.X R19, R73, 0x1, R56, P1 ;  /* 0x0000000149137824 */ /* 0x000fe200008e0638 */
[----:B--2---:R-:W-:Y:S01]  /*2490*/  IADD3 R44, P1, R23, R12, RZ ;  /* 0x0000000c172c7210 */ /* 0x004fe20007f3e0ff */
[----:B------:R1:W-:Y:S01]  /*24a0*/  LDGSTS.E [R13+0x2000], desc[UR14][R50.64], P0 ;  /* 0x02000000320d7fae */ /* 0x0003e2000812184e */
[----:B------:R-:W-:-:S03]  /*24b0*/  IADD3 R12, P6, R12, R81, RZ ;  /* 0x000000510c0c7210 */ /* 0x000fc60007fde0ff */
[----:B------:R-:W-:Y:S01]  /*24c0*/  IMAD.X R45, R75, 0x1, R56, P1 ;  /* 0x000000014b2d7824 */ /* 0x000fe200008e0638 */
[----:B---3--:R-:W-:Y:S01]  /*24d0*/  IADD3 R46, P1, R23, R6, RZ ;  /* 0x00000006172e7210 */ /* 0x008fe20007f3e0ff */
[----:B------:R1:W-:Y:S01]  /*24e0*/  LDGSTS.E [R13+0x2800], desc[UR14][R18.64], P0 ;  /* 0x02800000120d7fae */ /* 0x0003e2000812184e */
[----:B------:R-:W-:Y:S01]  /*24f0*/  IADD3 R6, P5, R6, R81, RZ ;  /* 0x0000005106067210 */ /* 0x000fe20007fbe0ff */
[----:B------:R-:W-:Y:S01]  /*2500*/  IMAD.X R75, R75, 0x1, R72, P6 ;  /* 0x000000014b4b7824 */ /* 0x000fe200030e0648 */
[----:B------:R-:W-:Y:S01]  /*2510*/  LEA R7, P6, R40, R7, 0x2 ;  /* 0x0000000728077211 */ /* 0x000fe200078c10ff */
[C---:B------:R-:W-:Y:S01]  /*2520*/  IMAD.X R47, R77.reuse, 0x1, R56, P1 ;  /* 0x000000014d2f7824 */ /* 0x040fe200008e0638 */
[----:B------:R1:W-:Y:S01]  /*2530*/  LDGSTS.E [R13+0x3000], desc[UR14][R44.64], P0 ;  /* 0x030000002c0d7fae */ /* 0x0003e2000812184e */
[----:B------:R-:W-:Y:S01]  /*2540*/  IMAD.X R77, R77, 0x1, R72, P5 ;  /* 0x000000014d4d7824 */ /* 0x000fe200028e0648 */
[-C--:B------:R-:W-:Y:S01]  /*2550*/  IADD3 R66, P1, R66, R81.reuse, RZ ;  /* 0x0000005142427210 */ /* 0x080fe20007f3e0ff */
[----:B------:R-:W-:Y:S01]  /*2560*/  IMAD.X R52, R52, 0x1, R79, P6 ;  /* 0x0000000134347824 */ /* 0x000fe200030e064f */
[----:B------:R1:W-:Y:S01]  /*2570*/  LDGSTS.E [R13+0x3800], desc[UR14][R46.64], P0 ;  /* 0x038000002e0d7fae */ /* 0x0003e2000812184e */
[----:B------:R-:W-:-:S02]  /*2580*/  IADD3 R70, P0, R70, R81, RZ ;  /* 0x0000005146467210 */ /* 0x000fc40007f1e0ff */
[----:B------:R-:W-:Y:S01]  /*2590*/  IADD3 R54, P5, R54, R81, RZ ;  /* 0x0000005136367210 */ /* 0x000fe20007fbe0ff */
[----:B------:R-:W0:Y:S01]  /*25a0*/  LDGDEPBAR ;  /* 0x00000000000079af */ /* 0x000e220000000000 */
[--C-:B------:R-:W-:Y:S02]  /*25b0*/  IMAD.X R71, R71, 0x1, R72.reuse, P1 ;  /* 0x0000000147477824 */ /* 0x100fe400008e0648 */
[--C-:B------:R-:W-:Y:S01]  /*25c0*/  IMAD.X R73, R73, 0x1, R72.reuse, P0 ;  /* 0x0000000149497824 */ /* 0x100fe200000e0648 */
[----:B------:R-:W-:Y:S01]  /*25d0*/  ISETP.NE.U32.AND P0, PT, R43, UR4, PT ;  /* 0x000000042b007c0c */ /* 0x000fe2000bf05070 */
[----:B------:R-:W-:-:S12]  /*25e0*/  IMAD.X R53, R53, 0x1, R72, P5 ;  /* 0x0000000135357824 */ /* 0x000fd800028e0648 */
[----:B-1----:R-:W-:Y:S05]  /*25f0*/  @P0 BRA `(.L_x_1) ;  /* 0xfffffff800040947 */ /* 0x002fea000383ffff */
.L_x_0:
[----:B------:R-:W-:Y:S02]  /*2600*/  WARPGROUP.DEPBAR.LE gsb0, 0x0 ;  /* 0x00008000000079c5 */ /* 0x000fe40000010000 */
[----:B------:R-:W-:-:S04]  /*2610*/  DEPBAR.LE SB0, 0x0 ;  /* 0x000080000000791a */ /* 0x000fc80000000000 */
[----:B------:R-:W-:Y:S01]  /*2620*/  IMAD.MOV.U32 R15, RZ, RZ, R36 ;  /* 0x000000ffff0f7224 */ /* 0x000fe200078e0024 */
[C---:B------:R-:W-:Y:S01]  /*2630*/  ISETP.GE.AND P0, PT, R11.reuse, R2, PT ;  /* 0x000000020b00720c */ /* 0x040fe20003f06270 */
[----:B------:R-:W-:Y:S01]  /*2640*/  IMAD.MOV.U32 R23, RZ, RZ, R37 ;  /* 0x000000ffff177224 */ /* 0x000fe200078e0025 */
[----:B------:R-:W-:Y:S01]  /*2650*/  LOP3.LUT R2, R0, R9, RZ, 0xfc, !PT ;  /* 0x0000000900027212 */ /* 0x000fe200078efcff */
[----:B---3--:R-:W-:Y:S01]  /*2660*/  IMAD.MOV.U32 R47, RZ, RZ, R38 ;  /* 0x000000ffff2f7224 */ /* 0x008fe200078e0026 */
[----:B------:R-:W-:Y:S01]  /*2670*/  ULDC UR4, c[0x0][0x244] ;  /* 0x0000910000047ab9 */ /* 0x000fe20000000800 */
[----:B------:R-:W-:Y:S01]  /*2680*/  IMAD.MOV.U32 R12, RZ, RZ, R24 ;  /* 0x000000ffff0c7224 */ /* 0x000fe200078e0018 */
[----:B------:R-:W-:Y:S01]  /*2690*/  ISETP.LT.AND P3, PT, R2, R3, !P0 ;  /* 0x000000030200720c */ /* 0x000fe20004761270 */
[----:B------:R-:W-:Y:S01]  /*26a0*/  IMAD.MOV.U32 R13, RZ, RZ, R28 ;  /* 0x000000ffff0d7224 */ /* 0x000fe200078e001c */
[C---:B------:R-:W-:Y:S01]  /*26b0*/  LOP3.LUT R4, R0.reuse, 0x70, R9, 0xfe, !PT ;  /* 0x0000007000047812 */ /* 0x040fe200078efe09 */
[----:B------:R-:W-:Y:S01]  /*26c0*/  IMAD.MOV.U32 R14, RZ, RZ, R32 ;  /* 0x000000ffff0e7224 */ /* 0x000fe200078e0020 */
[----:B------:R-:W-:Y:S01]  /*26d0*/  BAR.SYNC.DEFER_BLOCKING 0x0 ;  /* 0x0000000000007b1d */ /* 0x000fe20000010000 */
[----:B------:R-:W-:Y:S01]  /*26e0*/  IMAD.MOV.U32 R20, RZ, RZ, R25 ;  /* 0x000000ffff147224 */ /* 0x000fe200078e0019 */
[C---:B------:R-:W-:Y:S01]  /*26f0*/  LOP3.LUT R28, R0.reuse, 0x68, R9, 0xfe, !PT ;  /* 0x00000068001c7812 */ /* 0x040fe200078efe09 */
[----:B------:R-:W-:Y:S01]  /*2700*/  IMAD.MOV.U32 R21, RZ, RZ, R29 ;  /* 0x000000ffff157224 */ /* 0x000fe200078e001d */
[C---:B------:R-:W-:Y:S01]  /*2710*/  LOP3.LUT R32, R0.reuse, 0x58, R9, 0xfe, !PT ;  /* 0x0000005800207812 */ /* 0x040fe200078efe09 */
[----:B------:R-:W-:Y:S01]  /*2720*/  IMAD.MOV.U32 R22, RZ, RZ, R33 ;  /* 0x000000ffff167224 */ /* 0x000fe200078e0021 */
[C-C-:B------:R-:W-:Y:S01]  /*2730*/  LOP3.LUT R40, R0.reuse, 0x38, R9.reuse, 0xfe, !PT ;  /* 0x0000003800287812 */ /* 0x140fe200078efe09 */
[----:B------:R-:W-:Y:S01]  /*2740*/  IMAD.MOV.U32 R44, RZ, RZ, R26 ;  /* 0x000000ffff2c7224 */ /* 0x000fe200078e001a */
[C-C-:B------:R-:W-:Y:S01]  /*2750*/  LOP3.LUT R8, R0.reuse, 0x28, R9.reuse, 0xfe, !PT ;  /* 0x0000002800087812 */ /* 0x140fe200078efe09 */
[----:B------:R-:W-:Y:S01]  /*2760*/  IMAD.MOV.U32 R45, RZ, RZ, R30 ;  /* 0x000000ffff2d7224 */ /* 0x000fe200078e001e */
[C-C-:B------:R-:W-:Y:S01]  /*2770*/  LOP3.LUT R30, R0.reuse, 0x60, R9.reuse, 0xfe, !PT ;  /* 0x00000060001e7812 */ /* 0x140fe200078efe09 */
[----:B------:R-:W-:Y:S01]  /*2780*/  IMAD.MOV.U32 R46, RZ, RZ, R34 ;  /* 0x000000ffff2e7224 */ /* 0x000fe200078e0022 */
[C---:B------:R-:W-:Y:S01]  /*2790*/  LOP3.LUT R34, R0.reuse, 0x50, R9, 0xfe, !PT ;  /* 0x0000005000227812 */ /* 0x040fe200078efe09 */
[----:B------:R-:W-:Y:S01]  /*27a0*/  IMAD.MOV.U32 R36, RZ, RZ, R27 ;  /* 0x000000ffff247224 */ /* 0x000fe200078e001b */
[C---:B------:R-:W-:Y:S01]  /*27b0*/  LOP3.LUT R10, R0.reuse, 0x20, R9, 0xfe, !PT ;  /* 0x00000020000a7812 */ /* 0x040fe200078efe09 */
[----:B------:R-:W-:Y:S01]  /*27c0*/  IMAD.MOV.U32 R37, RZ, RZ, R31 ;  /* 0x000000ffff257224 */ /* 0x000fe200078e001f */
[----:B------:R-:W-:Y:S01]  /*27d0*/  LOP3.LUT R26, R0, 0x78, R9, 0xfe, !PT ;  /* 0x00000078001a7812 */ /* 0x000fe200078efe09 */
[----:B------:R-:W-:Y:S01]  /*27e0*/  IMAD.MOV.U32 R38, RZ, RZ, R35 ;  /* 0x000000ffff267224 */ /* 0x000fe200078e0023 */
[----:B------:R-:W1:Y:S01]  /*27f0*/  LDC R31, c[0x0][0x248] ;  /* 0x00009200ff1f7b82 */ /* 0x000e620000000800 */
[----:B------:R-:W-:Y:S01]  /*2800*/  IMAD R11, R11, UR4, RZ ;  /* 0x000000040b0b7c24 */ /* 0x000fe2000f8e02ff */
[----:B------:R-:W-:Y:S01]  /*2810*/  ULDC.64 UR4, c[0x0][0x220] ;  /* 0x0000880000047ab9 */ /* 0x000fe20000000a00 */
[----:B------:R-:W-:Y:S03]  /*2820*/  STS.128 [R42+UR7], R12 ;  /* 0x0000000c2a007988 */ /* 0x000fe60008000c07 */
[C---:B------:R-:W-:Y:S01]  /*2830*/  LEA R27, P1, R11.reuse, UR4, 0x2 ;  /* 0x000000040b1b7c11 */ /* 0x040fe2000f8210ff */
[----:B------:R2:W-:Y:S03]  /*2840*/  STS.128 [R42+UR7+0x400], R20 ;  /* 0x000400142a007988 */ /* 0x0005e60008000c07 */
[----:B------:R-:W-:-:S02]  /*2850*/  LEA.HI.X.SX32 R29, R11, UR5, 0x2, P1 ;  /* 0x000000050b1d7c11 */ /* 0x000fc400088f16ff */
[----:B------:R-:W-:Y:S01]  /*2860*/  ISETP.LT.AND P1, PT, R4, R3, !P0 ;  /* 0x000000030400720c */ /* 0x000fe20004721270 */
[----:B------:R-:W-:Y:S04]  /*2870*/  STS.128 [R42+UR7+0x80], R44 ;  /* 0x0000802c2a007988 */ /* 0x000fe80008000c07 */
[----:B------:R3:W-:Y:S01]  /*2880*/  STS.128 [R42+UR7+0x480], R36 ;  /* 0x000480242a007988 */ /* 0x0007e20008000c07 */
[----:B------:R-:W-:Y:S01]  /*2890*/  BAR.SYNC.DEFER_BLOCKING 0x0 ;  /* 0x0000000000007b1d */ /* 0x000fe20000010000 */
[----:B-1----:R-:W-:Y:S01]  /*28a0*/  IMAD R25, R2, R31, RZ ;  /* 0x0000001f02197224 */ /* 0x002fe200078e02ff */
[C-C-:B------:R-:W-:Y:S02]  /*28b0*/  LOP3.LUT R2, R0.reuse, 0x18, R9.reuse, 0xfe, !PT ;  /* 0x0000001800027812 */ /* 0x140fe400078efe09 */
[----:B--2---:R-:W-:-:S02]  /*28c0*/  LOP3.LUT R20, R0, 0x8, R9, 0xfe, !PT ;  /* 0x0000000800147812 */ /* 0x004fc400078efe09 */
[C---:B------:R-:W-:Y:S01]  /*28d0*/  LEA R6, P2, R25.reuse, R27, 0x2 ;  /* 0x0000001b19067211 */ /* 0x040fe200078410ff */
[----:B------:R-:W-:Y:S01]  /*28e0*/  IMAD R4, R2, R31, RZ ;  /* 0x0000001f02047224 */ /* 0x000fe200078e02ff */
[----:B------:R-:W-:Y:S02]  /*28f0*/  ISETP.LT.AND P6, PT, R20, R3, !P0 ;  /* 0x000000031400720c */ /* 0x000fe400047c1270 */
[----:B------:R-:W-:Y:S02]  /*2900*/  LEA.HI.X.SX32 R7, R25, R29, 0x2, P2 ;  /* 0x0000001d19077211 */ /* 0x000fe400010f16ff */
[C-C-:B---3--:R-:W-:Y:S02]  /*2910*/  LOP3.LUT R36, R0.reuse, 0x48, R9.reuse, 0xfe, !PT ;  /* 0x0000004800247812 */ /* 0x148fe400078efe09 */
[C-C-:B------:R-:W-:Y:S02]  /*2920*/  LOP3.LUT R38, R0.reuse, 0x40, R9.reuse, 0xfe, !PT ;  /* 0x0000004000267812 */ /* 0x140fe400078efe09 */
[----:B------:R-:W-:-:S02]  /*2930*/  LOP3.LUT R42, R0, 0x30, R9, 0xfe, !PT ;  /* 0x00000030002a7812 */ /* 0x000fc400078efe09 */
[----:B------:R-:W-:Y:S01]  /*2940*/  LOP3.LUT R0, R0, 0x10, R9, 0xfe, !PT ;  /* 0x0000001000007812 */ /* 0x000fe200078efe09 */
[----:B------:R-:W-:Y:S01]  /*2950*/  IMAD R9, R20, R31, RZ ;  /* 0x0000001f14097224 */ /* 0x000fe200078e02ff */
[-C--:B------:R-:W-:Y:S02]  /*2960*/  ISETP.LT.AND P2, PT, R8, R3.reuse, !P0 ;  /* 0x000000030800720c */ /* 0x080fe40004741270 */
[C---:B------:R-:W-:Y:S01]  /*2970*/  ISETP.LT.AND P4, PT, R0.reuse, R3, !P0 ;  /* 0x000000030000720c */ /* 0x040fe20004781270 */
[----:B------:R-:W1:Y:S01]  /*2980*/  LDS.128 R16, [R5+UR7] ;  /* 0x0000000705107984 */ /* 0x000e620008000c00 */
[C---:B------:R-:W-:Y:S01]  /*2990*/  LEA R20, P5, R9.reuse, R27, 0x2 ;  /* 0x0000001b09147211 */ /* 0x040fe200078a10ff */
[----:B------:R-:W-:Y:S02]  /*29a0*/  IMAD R0, R0, R31, RZ ;  /* 0x0000001f00007224 */ /* 0x000fe400078e02ff */
[----:B------:R-:W2:Y:S01]  /*29b0*/  LDS.128 R12, [R5+UR7+0x800] ;  /* 0x00080007050c7984 */ /* 0x000ea20008000c00 */
[----:B------:R-:W-:-:S02]  /*29c0*/  LEA.HI.X.SX32 R21, R9, R29, 0x2, P5 ;  /* 0x0000001d09157211 */ /* 0x000fc400028f16ff */
[----:B------:R-:W-:-:S04]  /*29d0*/  LEA R22, P5, R0, R27, 0x2 ;  /* 0x0000001b00167211 */ /* 0x000fc800078a10ff */
[----:B------:R-:W-:Y:S01]  /*29e0*/  LEA.HI.X.SX32 R23, R0, R29, 0x2, P5 ;  /* 0x0000001d00177211 */ /* 0x000fe200028f16ff */
[C---:B------:R-:W-:Y:S01]  /*29f0*/  IMAD R0, R31.reuse, 0x20, R25 ;  /* 0x000000201f007824 */ /* 0x040fe200078e0219 */
[-C--:B------:R-:W-:Y:S02]  /*2a00*/  ISETP.LT.AND P5, PT, R10, R3.reuse, !P0 ;  /* 0x000000030a00720c */ /* 0x080fe400047a1270 */
[----:B------:R-:W3:Y:S04]  /*2a10*/  LDS.128 R8, [R5+UR7+0x1000] ;  /* 0x0010000705087984 */ /* 0x000ee80008000c00 */
[----:B-1----:R1:W-:Y:S01]  /*2a20*/  @P3 STG.E desc[UR14][R6.64], R16 ;  /* 0x0000001006003986 */ /* 0x0023e2000c10190e */
[----:B------:R-:W-:Y:S01]  /*2a30*/  ISETP.LT.AND P3, PT, R2, R3, !P0 ;  /* 0x000000030200720c */ /* 0x000fe20004761270 */
[----:B------:R-:W-:-:S02]  /*2a40*/  IMAD R2, R31, 0x8, R0 ;  /* 0x000000081f027824 */ /* 0x000fc400078e0200 */
[----:B------:R4:W-:Y:S01]  /*2a50*/  @P6 STG.E desc[UR14][R20.64], R17 ;  /* 0x0000001114006986 */ /* 0x0009e2000c10190e */
[----:B------:R-:W-:-:S03]  /*2a60*/  LEA R24, P6, R4, R27, 0x2 ;  /* 0x0000001b04187211 */ /* 0x000fc600078c10ff */
[----:B------:R5:W-:Y:S01]  /*2a70*/  @P4 STG.E desc[UR14][R22.64], R18 ;  /* 0x0000001216004986 */ /* 0x000be2000c10190e */
[----:B------:R-:W-:Y:S02]  /*2a80*/  LEA.HI.X.SX32 R25, R4, R29, 0x2, P6 ;  /* 0x0000001d04197211 */ /* 0x000fe400030f16ff */
[-C--:B-1----:R-:W-:Y:S02]  /*2a90*/  LEA R6, P4, R0, R27.reuse, 0x2 ;  /* 0x0000001b00067211 */ /* 0x082fe400078810ff */
[----:B------:R-:W-:Y:S01]  /*2aa0*/  LEA R16, P6, R2, R27, 0x2 ;  /* 0x0000001b02107211 */ /* 0x000fe200078c10ff */
[----:B------:R1:W-:Y:S01]  /*2ab0*/  @P3 STG.E desc[UR14][R24.64], R19 ;  /* 0x0000001318003986 */ /* 0x0003e2000c10190e */
[----:B------:R-:W-:Y:S01]  /*2ac0*/  LEA.HI.X.SX32 R7, R0, R29, 0x2, P4 ;  /* 0x0000001d00077211 */ /* 0x000fe200020f16ff */
[C---:B------:R-:W-:Y:S01]  /*2ad0*/  IMAD R0, R31.reuse, 0x8, R2 ;  /* 0x000000081f007824 */ /* 0x040fe200078e0202 */
[----:B------:R-:W-:Y:S02]  /*2ae0*/  ISETP.LT.AND P4, PT, R42, R3, !P0 ;  /* 0x000000032a00720c */ /* 0x000fe40004781270 */
[----:B----4-:R-:W-:Y:S01]  /*2af0*/  LEA.HI.X.SX32 R17, R2, R29, 0x2, P6 ;  /* 0x0000001d02117211 */ /* 0x010fe200030f16ff */
[----:B--2---:R2:W-:Y:S01]  /*2b00*/  @P5 STG.E desc[UR14][R6.64], R12 ;  /* 0x0000000c06005986 */ /* 0x0045e2000c10190e */
[----:B------:R-:W-:Y:S01]  /*2b10*/  IMAD R2, R31, 0x8, R0 ;  /* 0x000000081f027824 */ /* 0x000fe200078e0200 */
[----:B------:R-:W-:-:S02]  /*2b20*/  LEA R20, P5, R0, R27, 0x2 ;  /* 0x0000001b00147211 */ /* 0x000fc400078a10ff */
[----:B------:R4:W-:Y:S01]  /*2b30*/  @P2 STG.E desc[UR14][R16.64], R13 ;  /* 0x0000000d10002986 */ /* 0x0009e2000c10190e */
[----:B------:R-:W-:Y:S02]  /*2b40*/  ISETP.LT.AND P2, PT, R36, R3, !P0 ;  /* 0x000000032400720c */ /* 0x000fe40004741270 */
[----:B-----5:R-:W-:Y:S02]  /*2b50*/  LEA R18, P6, R2, R27, 0x2 ;  /* 0x0000001b02127211 */ /* 0x020fe400078c10ff */
[----:B------:R-:W-:Y:S01]  /*2b60*/  LEA.HI.X.SX32 R21, R0, R29, 0x2, P5 ;  /* 0x0000001d00157211 */ /* 0x000fe200028f16ff */
[C---:B------:R-:W-:Y:S01]  /*2b70*/  IMAD R0, R31.reuse, 0x8, R2 ;  /* 0x000000081f007824 */ /* 0x040fe200078e0202 */
[----:B------:R-:W-:Y:S02]  /*2b80*/  ISETP.LT.AND P5, PT, R38, R3, !P0 ;  /* 0x000000032600720c */ /* 0x000fe400047a1270 */
[----:B------:R5:W3:Y:S01]  /*2b90*/  LDS.128 R36, [R5+UR7+0x1800] ;  /* 0x0018000705247984 */ /* 0x000ae20008000c00 */
[----:B-1----:R-:W-:Y:S01]  /*2ba0*/  LEA.HI.X.SX32 R19, R2, R29, 0x2, P6 ;  /* 0x0000001d02137211 */ /* 0x002fe200030f16ff */
[C---:B------:R-:W-:Y:S01]  /*2bb0*/  IMAD R2, R31.reuse, 0x8, R0 ;  /* 0x000000081f027824 */ /* 0x040fe200078e0200 */
[----:B------:R-:W-:Y:S01]  /*2bc0*/  ISETP.LT.AND P3, PT, R40, R3, !P0 ;  /* 0x000000032800720c */ /* 0x000fe20004761270 */
[----:B------:R1:W-:Y:S01]  /*2bd0*/  @P4 STG.E desc[UR14][R20.64], R14 ;  /* 0x0000000e14004986 */ /* 0x0003e2000c10190e */
[-C--:B--2---:R-:W-:Y:S01]  /*2be0*/  LEA R6, P4, R0, R27.reuse, 0x2 ;  /* 0x0000001b00067211 */ /* 0x084fe200078810ff */
[----:B----4-:R-:W-:Y:S01]  /*2bf0*/  IMAD R16, R31, 0x8, R2 ;  /* 0x000000081f107824 */ /* 0x010fe200078e0202 */
[----:B------:R-:W-:-:S02]  /*2c00*/  LEA R12, P6, R2, R27, 0x2 ;  /* 0x0000001b020c7211 */ /* 0x000fc400078c10ff */
[-C--:B------:R-:W-:Y:S01]  /*2c10*/  LEA.HI.X.SX32 R7, R0, R29.reuse, 0x2, P4 ;  /* 0x0000001d00077211 */ /* 0x080fe200020f16ff */
[C---:B------:R-:W-:Y:S01]  /*2c20*/  IMAD R0, R31.reuse, 0x8, R16 ;  /* 0x000000081f007824 */ /* 0x040fe200078e0210 */
[----:B------:R-:W-:Y:S02]  /*2c30*/  LEA.HI.X.SX32 R13, R2, R29, 0x2, P6 ;  /* 0x0000001d020d7211 */ /* 0x000fe400030f16ff */
[----:B------:R-:W-:Y:S01]  /*2c40*/  LEA R4, P6, R16, R27, 0x2 ;  /* 0x0000001b10047211 */ /* 0x000fe200078c10ff */
[----:B------:R-:W-:Y:S01]  /*2c50*/  IMAD R2, R31, 0x8, R0 ;  /* 0x000000081f027824 */ /* 0x000fe200078e0200 */
[-C--:B------:R-:W-:Y:S01]  /*2c60*/  ISETP.LT.AND P4, PT, R32, R3.reuse, !P0 ;  /* 0x000000032000720c */ /* 0x080fe20004781270 */
[----:B------:R2:W-:Y:S01]  /*2c70*/  @P3 STG.E desc[UR14][R18.64], R15 ;  /* 0x0000000f12003986 */ /* 0x0005e2000c10190e */
[----:B------:R-:W-:Y:S02]  /*2c80*/  ISETP.LT.AND P3, PT, R30, R3, !P0 ;  /* 0x000000031e00720c */ /* 0x000fe40004761270 */
[----:B-----5:R-:W-:Y:S01]  /*2c90*/  LEA.HI.X.SX32 R5, R16, R29, 0x2, P6 ;  /* 0x0000001d10057211 */ /* 0x020fe200030f16ff */
[----:B---3--:R3:W-:Y:S01]  /*2ca0*/  @P5 STG.E desc[UR14][R6.64], R8 ;  /* 0x0000000806005986 */ /* 0x0087e2000c10190e */
[----:B------:R-:W-:-:S02]  /*2cb0*/  ISETP.LT.AND P5, PT, R34, R3, !P0 ;  /* 0x000000032200720c */ /* 0x000fc400047a1270 */
[-C--:B------:R-:W-:Y:S01]  /*2cc0*/  LEA R16, P6, R2, R27.reuse, 0x2 ;  /* 0x0000001b02107211 */ /* 0x080fe200078c10ff */
[----:B------:R4:W-:Y:S01]  /*2cd0*/  @P2 STG.E desc[UR14][R12.64], R9 ;  /* 0x000000090c002986 */ /* 0x0009e2000c10190e */
[----:B-1----:R-:W-:Y:S02]  /*2ce0*/  LEA R14, P2, R0, R27, 0x2 ;  /* 0x0000001b000e7211 */ /* 0x002fe400078410ff */
[-C--:B------:R-:W-:Y:S01]  /*2cf0*/  LEA.HI.X.SX32 R17, R2, R29.reuse, 0x2, P6 ;  /* 0x0000001d02117211 */ /* 0x080fe200030f16ff */
[----:B--2---:R-:W-:Y:S01]  /*2d00*/  IMAD R19, R31, 0x8, R2 ;  /* 0x000000081f137824 */ /* 0x004fe200078e0202 */
[----:B------:R-:W-:-:S03]  /*2d10*/  LEA.HI.X.SX32 R15, R0, R29, 0x2, P2 ;  /* 0x0000001d000f7211 */ /* 0x000fc600010f16ff */
[----:B------:R-:W-:Y:S01]  /*2d20*/  IMAD R20, R31, 0x8, R19 ;  /* 0x000000081f147824 */ /* 0x000fe200078e0213 */
[----:B---3--:R-:W-:Y:S01]  /*2d30*/  LEA R6, P2, R19, R27, 0x2 ;  /* 0x0000001b13067211 */ /* 0x008fe200078410ff */
[----:B------:R4:W-:Y:S02]  /*2d40*/  @P5 STG.E desc[UR14][R4.64], R10 ;  /* 0x0000000a04005986 */ /* 0x0009e4000c10190e */
[----:B------:R-:W-:Y:S01]  /*2d50*/  IMAD R0, R31, 0x8, R20 ;  /* 0x000000081f007824 */ /* 0x000fe200078e0214 */
[----:B------:R-:W-:Y:S01]  /*2d60*/  LEA.HI.X.SX32 R7, R19, R29, 0x2, P2 ;  /* 0x0000001d13077211 */ /* 0x000fe200010f16ff */
[----:B------:R4:W-:Y:S01]  /*2d70*/  @P4 STG.E desc[UR14][R14.64], R11 ;  /* 0x0000000b0e004986 */ /* 0x0009e2000c10190e */
[-C--:B------:R-:W-:Y:S02]  /*2d80*/  ISETP.LT.AND P2, PT, R28, R3.reuse, !P0 ;  /* 0x000000031c00720c */ /* 0x080fe40004741270 */
[----:B------:R-:W-:Y:S01]  /*2d90*/  ISETP.LT.AND P0, PT, R26, R3, !P0 ;  /* 0x000000031a00720c */ /* 0x000fe20004701270 */
[----:B------:R4:W-:Y:S01]  /*2da0*/  @P3 STG.E desc[UR14][R16.64], R36 ;  /* 0x0000002410003986 */ /* 0x0009e2000c10190e */
[----:B------:R-:W-:-:S04]  /*2db0*/  LEA R18, P6, R20, R27, 0x2 ;  /* 0x0000001b14127211 */ /* 0x000fc800078c10ff */
[----:B------:R-:W-:Y:S02]  /*2dc0*/  LEA.HI.X.SX32 R19, R20, R29, 0x2, P6 ;  /* 0x0000001d14137211 */ /* 0x000fe400030f16ff */
[----:B------:R-:W-:-:S03]  /*2dd0*/  LEA R2, P6, R0, R27, 0x2 ;  /* 0x0000001b00027211 */ /* 0x000fc600078c10ff */
[----:B------:R4:W-:Y:S01]  /*2de0*/  @P2 STG.E desc[UR14][R6.64], R37 ;  /* 0x0000002506002986 */ /* 0x0009e2000c10190e */
[----:B------:R-:W-:-:S03]  /*2df0*/  LEA.HI.X.SX32 R3, R0, R29, 0x2, P6 ;  /* 0x0000001d00037211 */ /* 0x000fc600030f16ff */
[----:B------:R4:W-:Y:S01]  /*2e00*/  @P1 STG.E desc[UR14][R18.64], R38 ;  /* 0x0000002612001986 */ /* 0x0009e2000c10190e */
[----:B------:R-:W-:Y:S05]  /*2e10*/  @!P0 EXIT ;  /* 0x000000000000894d */ /* 0x000fea0003800000 */
[----:B------:R-:W-:Y:S01]  /*2e20*/  STG.E desc[UR14][R2.64], R39 ;  /* 0x0000002702007986 */ /* 0x000fe2000c10190e */
[----:B------:R-:W-:Y:S05]  /*2e30*/  EXIT ;  /* 0x000000000000794d */ /* 0x000fea0003800000 */
.L_x_2:
[----:B------:R-:W-:-:S00]  /*2e40*/  BRA `(.L_x_2) ;  /* 0xfffffffc00fc7947 */ /* 0x000fc0000383ffff */
[----:B------:R-:W-:-:S00]  /*2e50*/  NOP ;  /* 0x0000000000007918 */ /* 0x000fc00000000000 */
        /* <DEDUP_REMOVED lines=10> */
.L_x_3:


//--------------------- .nv.shared.matmul_kernel  --------------------------
	.section	.nv.shared.matmul_kernel,"aw",@nobits
	.sectionflags	@""
	.align	16
	.zero		1024


//--------------------- .nv.shared.reserved.0     --------------------------
	.section	.nv.shared.reserved.0,"aw",@nobits
	.weak		__nv_reservedSMEM_offset_0_alias
	.size		__nv_reservedSMEM_offset_0_alias, 0, 0
	.other		__nv_reservedSMEM_offset_0_alias,@"STO_CUDA_RESERVED_SHARED STV_DEFAULT"
__nv_reservedSMEM_offset_0_alias:
	.zero		0


//--------------------- .nv.constant0.matmul_kernel --------------------------
	.section	.nv.constant0.matmul_kernel,"a",@progbits
	.sectionflags	@""
	.align	4
.nv.constant0.matmul_kernel:
	.zero		608


//--------------------- SYMBOLS --------------------------

	.type		.nv.reservedSmem.offset0,@object
	.size		.nv.reservedSmem.offset0,0x4
